def gluon_tcgen05(
    a_ptr,
    b_ptr,
    c_ptr,
    M,
    N,
    K,
    stride_am,
    stride_bk,
    stride_cm,
    BLOCK_M: gl.constexpr,
    BLOCK_N: gl.constexpr,
    BLOCK_K: gl.constexpr,
    DTYPE: gl.constexpr,
    A_LAYOUT: gl.constexpr,
    B_LAYOUT: gl.constexpr,
    C_LAYOUT: gl.constexpr,
    B_SHAPE: gl.constexpr,
    TMEM_LAYOUT: gl.constexpr,
    TMEM_REG: gl.constexpr,
    TRANS_B: gl.constexpr,
    NUM_BUFFERS: gl.constexpr,
):
    a_desc = tma.make_tensor_descriptor(
        a_ptr, [M, K], [stride_am, 1], [BLOCK_M, BLOCK_K], A_LAYOUT
    )
    b_desc = tma.make_tensor_descriptor(
        b_ptr,
        [N, K] if TRANS_B else [K, N],
        [stride_bk, 1],
        B_SHAPE,
        B_LAYOUT,
    )
    c_desc = tma.make_tensor_descriptor(
        c_ptr, [M, N], [stride_cm, 1], [BLOCK_M, BLOCK_N], C_LAYOUT
    )

    a_bufs = gl.allocate_shared_memory(
        DTYPE, [NUM_BUFFERS, BLOCK_M, BLOCK_K], A_LAYOUT
    )
    b_bufs = gl.allocate_shared_memory(DTYPE, [NUM_BUFFERS] + B_SHAPE, B_LAYOUT)

    pid_m = gl.program_id(0)
    pid_n = gl.program_id(1)
    off_m = pid_m * BLOCK_M
    off_n = pid_n * BLOCK_N

    tma_bars = gl.allocate_shared_memory(
        gl.int64, [NUM_BUFFERS, 1], mbarrier.MBarrierLayout()
    )
    mma_bars = gl.allocate_shared_memory(
        gl.int64, [NUM_BUFFERS, 1], mbarrier.MBarrierLayout()
    )
    for i in gl.static_range(NUM_BUFFERS):
        mbarrier.init(tma_bars.index(i), count=1)
        mbarrier.init(mma_bars.index(i), count=1)

    acc_tmem = allocate_tensor_memory(gl.float32, [BLOCK_M, BLOCK_N], TMEM_LAYOUT)
    idx = 0
    phase = 0
    use_acc = False
    for k in range(0, K, BLOCK_K):
        a = a_bufs.index(idx)
        b = b_bufs.index(idx)
        tma_bar = tma_bars.index(idx)
        mma_bar = mma_bars.index(idx)
        mbarrier.expect(
            tma_bar, a_desc.block_type.nbytes + b_desc.block_type.nbytes
        )
        tma.async_copy_global_to_shared(a_desc, [off_m, k], tma_bar, a)
        tma.async_copy_global_to_shared(
            b_desc, [off_n, k] if TRANS_B else [k, off_n], tma_bar, b
        )
        mbarrier.wait(tma_bar, phase=phase)

        if TRANS_B:
            b = b.permute((1, 0))
        tcgen05_mma(a, b, acc_tmem, use_acc=use_acc)
        tcgen05_commit(mma_bar)
        mbarrier.wait(mma_bar, phase=phase)
        use_acc = True

        idx += 1
        if idx == NUM_BUFFERS:
            idx = 0
            phase ^= 1

    for i in gl.static_range(NUM_BUFFERS):
        mbarrier.invalidate(tma_bars.index(i))
        mbarrier.invalidate(mma_bars.index(i))

    acc = acc_tmem.load(TMEM_REG)
    c_smem = gl.allocate_shared_memory(DTYPE, [BLOCK_M, BLOCK_N], C_LAYOUT)
    c_smem.store(acc.to(DTYPE))
    fence_async_shared()
    tma.async_copy_shared_to_global(c_desc, [off_m, off_n], c_smem)
    tma.store_wait(pendings=0)

# config = {"BLOCK_K": 64, "BLOCK_M": 128, "BLOCK_N": 128, "arch": "sm_100", "dtype": "fp16", "num_buffers": 2, "num_warps": 4, "trans_b": 0}
# arch = sm_100


// ===== COMPILED SASS (sm_100a) =====

	.target	sm_100a

	.elftype	@"ET_EXEC"


//--------------------- .note.nv.tkinfo           --------------------------
	.section	.note.nv.tkinfo,"",@"SHT_NOTE"
	.sectionflags	@"SHF_NOTE_NV_TKINFO"
	.tkinfo
        /*0018*/ 	.word	0x00000081
        /*0030*/ 	.string	""
        /*0030*/ 	.string	"ptxas-blackwell"
        /*0030*/ 	.string	"Cuda compilation tools, release 12.9, V12.9.86"
        /*0030*/ 	.string	"Build cuda_12.9.r12.9/compiler.36037853_0"
        /*0030*/ 	.string	"-v  -suppress-debug-info  -lineinfo  -arch sm_100a "



//--------------------- .note.nv.cuver            --------------------------
	.section	.note.nv.cuver,"",@"SHT_NOTE"
	.sectionflags	@"SHF_NOTE_NV_CUVER"
        /*0018*/ 	.short	0x0001
        /*001a*/ 	.short	0x0064
        /*001c*/ 	.short	0x0001
        /*001e*/ 	.short	0x0000
        /*0020*/ 	.short	0x0001
        /*0022*/ 	.short	0x0000


//--------------------- .nv.info                  --------------------------
	.section	.nv.info,"",@"SHT_CUDA_INFO"
	.align	4


	//----- nvinfo : EIATTR_REGCOUNT
	.align		4
        /*0000*/ 	.byte	0x04, 0x2f
        /*0002*/ 	.short	(.L_4 - .L_3)
	.align		4
.L_3:
        /*0004*/ 	.word	index@(gluon_tcgen05)
        /*0008*/ 	.word	0x00000087


	//----- nvinfo : EIATTR_FRAME_SIZE
	.align		4
.L_4:
        /*000c*/ 	.byte	0x04, 0x11
        /*000e*/ 	.short	(.L_6 - .L_5)
	.align		4
.L_5:
        /*0010*/ 	.word	index@($__internal_2_$__cuda_sm10x_tcgen05_guardrail_trap_unallocated_columns_being_dealloced)
        /*0014*/ 	.word	0x00000000


	//----- nvinfo : EIATTR_FRAME_SIZE
	.align		4
.L_6:
        /*0018*/ 	.byte	0x04, 0x11
        /*001a*/ 	.short	(.L_8 - .L_7)
	.align		4
.L_7:
        /*001c*/ 	.word	index@($__internal_1_$__cuda_sm10x_tcgen05_guardrail_trap_phase_invalid_during_alloc)
        /*0020*/ 	.word	0x00000000


	//----- nvinfo : EIATTR_FRAME_SIZE
	.align		4
.L_8:
        /*0024*/ 	.byte	0x04, 0x11
        /*0026*/ 	.short	(.L_10 - .L_9)
	.align		4
.L_9:
        /*0028*/ 	.word	index@($__internal_0_$__cuda_sm10x_tcgen05_guardrail_trap_col_being_dealloced_not_returned_by_alloc)
        /*002c*/ 	.word	0x00000000


	//----- nvinfo : EIATTR_FRAME_SIZE
	.align		4
.L_10:
        /*0030*/ 	.byte	0x04, 0x11
        /*0032*/ 	.short	(.L_12 - .L_11)
	.align		4
.L_11:
        /*0034*/ 	.word	index@(gluon_tcgen05)
        /*0038*/ 	.word	0x00000000


	//----- nvinfo : EIATTR_MIN_STACK_SIZE
	.align		4
.L_12:
        /*003c*/ 	.byte	0x04, 0x12
        /*003e*/ 	.short	(.L_14 - .L_13)
	.align		4
.L_13:
        /*0040*/ 	.word	index@(gluon_tcgen05)
        /*0044*/ 	.word	0x00000000
.L_14:


//--------------------- .nv.info.gluon_tcgen05    --------------------------
	.section	.nv.info.gluon_tcgen05,"",@"SHT_CUDA_INFO"
	.sectionflags	@""
	.align	4


	//----- nvinfo : EIATTR_CUDA_API_VERSION
	.align		4
        /*0000*/ 	.byte	0x04, 0x37
        /*0002*/ 	.short	(.L_16 - .L_15)
.L_15:
        /*0004*/ 	.word	0x00000081


	//----- nvinfo : EIATTR_KPARAM_INFO
	.align		4
.L_16:
        /*0008*/ 	.byte	0x04, 0x17
        /*000a*/ 	.short	(.L_18 - .L_17)
.L_17:
        /*000c*/ 	.word	0x00000000
        /*0010*/ 	.short	0x000a
        /*0012*/ 	.short	0x0048
        /*0014*/ 	.byte	0x00, 0xf4, 0x21, 0x00


	//----- nvinfo : EIATTR_KPARAM_INFO
	.align		4
.L_18:
        /*0018*/ 	.byte	0x04, 0x17
        /*001a*/ 	.short	(.L_20 - .L_19)
.L_19:
        /*001c*/ 	.word	0x00000000
        /*0020*/ 	.short	0x0009
        /*0022*/ 	.short	0x0040
        /*0024*/ 	.byte	0x00, 0xf4, 0x21, 0x00


	//----- nvinfo : EIATTR_KPARAM_INFO
	.align		4
.L_20:
        /*0028*/ 	.byte	0x04, 0x17
        /*002a*/ 	.short	(.L_22 - .L_21)
.L_21:
        /*002c*/ 	.word	0x00000000
        /*0030*/ 	.short	0x0008
        /*0032*/ 	.short	0x0038
        /*0034*/ 	.byte	0x00, 0xf0, 0x21, 0x00


	//----- nvinfo : EIATTR_KPARAM_INFO
	.align		4
.L_22:
        /*0038*/ 	.byte	0x04, 0x17
        /*003a*/ 	.short	(.L_24 - .L_23)
.L_23:
        /*003c*/ 	.word	0x00000000
        /*0040*/ 	.short	0x0007
        /*0042*/ 	.short	0x0030
        /*0044*/ 	.byte	0x00, 0xf0, 0x21, 0x00


	//----- nvinfo : EIATTR_KPARAM_INFO
	.align		4
.L_24:
        /*0048*/ 	.byte	0x04, 0x17
        /*004a*/ 	.short	(.L_26 - .L_25)
.L_25:
        /*004c*/ 	.word	0x00000000
        /*0050*/ 	.short	0x0006
        /*0052*/ 	.short	0x0028
        /*0054*/ 	.byte	0x00, 0xf0, 0x21, 0x00


	//----- nvinfo : EIATTR_KPARAM_INFO
	.align		4
.L_26:
        /*0058*/ 	.byte	0x04, 0x17
        /*005a*/ 	.short	(.L_28 - .L_27)
.L_27:
        /*005c*/ 	.word	0x00000000
        /*0060*/ 	.short	0x0005
        /*0062*/ 	.short	0x0020
        /*0064*/ 	.byte	0x00, 0xf0, 0x11, 0x00


	//----- nvinfo : EIATTR_KPARAM_INFO
	.align		4
.L_28:
        /*0068*/ 	.byte	0x04, 0x17
        /*006a*/ 	.short	(.L_30 - .L_29)
.L_29:
        /*006c*/ 	.word	0x00000000
        /*0070*/ 	.short	0x0004
        /*0072*/ 	.short	0x001c
        /*0074*/ 	.byte	0x00, 0xf0, 0x11, 0x00


	//----- nvinfo : EIATTR_KPARAM_INFO
	.align		4
.L_30:
        /*0078*/ 	.byte	0x04, 0x17
        /*007a*/ 	.short	(.L_32 - .L_31)
.L_31:
        /*007c*/ 	.word	0x00000000
        /*0080*/ 	.short	0x0003
        /*0082*/ 	.short	0x0018
        /*0084*/ 	.byte	0x00, 0xf0, 0x11, 0x00


	//----- nvinfo : EIATTR_KPARAM_INFO
	.align		4
.L_32:
        /*0088*/ 	.byte	0x04, 0x17
        /*008a*/ 	.short	(.L_34 - .L_33)
.L_33:
        /*008c*/ 	.word	0x00000000
        /*0090*/ 	.short	0x0002
        /*0092*/ 	.short	0x0010
        /*0094*/ 	.byte	0x00, 0xf4, 0x21, 0x00


	//----- nvinfo : EIATTR_KPARAM_INFO
	.align		4
.L_34:
        /*0098*/ 	.byte	0x04, 0x17
        /*009a*/ 	.short	(.L_36 - .L_35)
.L_35:
        /*009c*/ 	.word	0x00000000
        /*00a0*/ 	.short	0x0001
        /*00a2*/ 	.short	0x0008
        /*00a4*/ 	.byte	0x00, 0xf4, 0x21, 0x00


	//----- nvinfo : EIATTR_KPARAM_INFO
	.align		4
.L_36:
        /*00a8*/ 	.byte	0x04, 0x17
        /*00aa*/ 	.short	(.L_38 - .L_37)
.L_37:
        /*00ac*/ 	.word	0x00000000
        /*00b0*/ 	.short	0x0000
        /*00b2*/ 	.short	0x0000
        /*00b4*/ 	.byte	0x00, 0xf4, 0x21, 0x00


	//----- nvinfo : EIATTR_AT_ENTRY_FRAGMENTS
	.align		4
.L_38:
        /*00b8*/ 	.byte	0x04, 0x4f
        /*00ba*/ 	.short	(.L_40 - .L_39)


	//   ....[0]....
.L_39:
        /*00bc*/ 	.word	0x00000004


	//----- nvinfo : EIATTR_RESERVED_SMEM_USED
	.align		4
.L_40:
        /*00c0*/ 	.byte	0x01, 0x41
	.zero		2


	//----- nvinfo : EIATTR_SPARSE_MMA_MASK
	.align		4
        /*00c4*/ 	.byte	0x03, 0x50
        /*00c6*/ 	.short	0x0000


	//----- nvinfo : EIATTR_TCGEN05_1CTA_USED
	.align		4
        /*00c8*/ 	.byte	0x01, 0x51
	.zero		2


	//----- nvinfo : EIATTR_MAXREG_COUNT
	.align		4
        /*00cc*/ 	.byte	0x03, 0x1b
        /*00ce*/ 	.short	0x00ff


	//----- nvinfo : EIATTR_NUM_BARRIERS
	.align		4
        /*00d0*/ 	.byte	0x02, 0x4c
        /*00d2*/ 	.byte	0x01
	.zero		1


	//----- nvinfo : EIATTR_INT_WARP_WIDE_INSTR_OFFSETS
	.align		4
        /*00d4*/ 	.byte	0x04, 0x31
        /*00d6*/ 	.short	(.L_42 - .L_41)


	//   ....[0]....
.L_41:
        /*00d8*/ 	.word	0x00001740


	//   ....[1]....
        /*00dc*/ 	.word	0x00001760


	//   ....[2]....
        /*00e0*/ 	.word	0x000017f0


	//   ....[3]....
        /*00e4*/ 	.word	0x000019c0


	//   ....[4]....
        /*00e8*/ 	.word	0x000019d0


	//   ....[5]....
        /*00ec*/ 	.word	0x000019e0


	//   ....[6]....
        /*00f0*/ 	.word	0x000019f0


	//   ....[7]....
        /*00f4*/ 	.word	0x00001d30


	//   ....[8]....
        /*00f8*/ 	.word	0x00001d40


	//   ....[9]....
        /*00fc*/ 	.word	0x00001ed0


	//   ....[10]....
        /*0100*/ 	.word	0x00001f30


	//   ....[11]....
        /*0104*/ 	.word	0x00001f40


	//   ....[12]....
        /*0108*/ 	.word	0x00001f70


	//   ....[13]....
        /*010c*/ 	.word	0x00002270


	//   ....[14]....
        /*0110*/ 	.word	0x00002280


	//   ....[15]....
        /*0114*/ 	.word	0x00002530


	//   ....[16]....
        /*0118*/ 	.word	0x00002540


	//   ....[17]....
        /*011c*/ 	.word	0x00002cb0


	//   ....[18]....
        /*0120*/ 	.word	0x00002d00


	//----- nvinfo : EIATTR_COOP_GROUP_MASK_REGIDS
	.align		4
.L_42:
        /*0124*/ 	.byte	0x04, 0x29
        /*0126*/ 	.short	(.L_44 - .L_43)


	//   ....[0]....
.L_43:
        /*0128*/ 	.word	0xffffffff


	//   ....[1]....
        /*012c*/ 	.word	0xffffffff


	//   ....[2]....
        /*0130*/ 	.word	0xffffffff


	//   ....[3]....
        /*0134*/ 	.word	0xffffffff


	//   ....[4]....
        /*0138*/ 	.word	0xffffffff


	//   ....[5]....
        /*013c*/ 	.word	0xffffffff


	//   ....[6]....
        /*0140*/ 	.word	0xffffffff


	//   ....[7]....
        /*0144*/ 	.word	0xffffffff


	//   ....[8]....
        /*0148*/ 	.word	0xffffffff


	//   ....[9]....
        /*014c*/ 	.word	0xffffffff


	//----- nvinfo : EIATTR_COOP_GROUP_INSTR_OFFSETS
	.align		4
.L_44:
        /*0150*/ 	.byte	0x04, 0x28
        /*0152*/ 	.short	(.L_46 - .L_45)


	//   ....[0]....
.L_45:
        /*0154*/ 	.word	0x00000050


	//   ....[1]....
        /*0158*/ 	.word	0x00000310


	//   ....[2]....
        /*015c*/ 	.word	0x00000500


	//   ....[3]....
        /*0160*/ 	.word	0x000009c0


	//   ....[4]....
        /*0164*/ 	.word	0x00000b00


	//   ....[5]....
        /*0168*/ 	.word	0x00000fb0


	//   ....[6]....
        /*016c*/ 	.word	0x000010f0


	//   ....[7]....
        /*0170*/ 	.word	0x000015e0


	//   ....[8]....
        /*0174*/ 	.word	0x00002b40


	//   ....[9]....
        /*0178*/ 	.word	0x00002db0


	//----- nvinfo : EIATTR_VRC_CTA_INIT_COUNT
	.align		4
.L_46:
        /*017c*/ 	.byte	0x02, 0x4a
        /*017e*/ 	.byte	0x80
	.zero		1


	//----- nvinfo : EIATTR_MBARRIER_INSTR_OFFSETS
	.align		4
        /*0180*/ 	.byte	0x04, 0x39
        /*0182*/ 	.short	(.L_48 - .L_47)


	//   ....[0]....
.L_47:
        /*0184*/ 	.word	0x00001810
        /*0188*/ 	.word	0x000000ff
        /*018c*/ 	.word	0x00010000
        /*0190*/ 	.short	0x0100
        /*0192*/ 	.byte	0x08
	.zero		1


	//   ....[1]....
        /*0194*/ 	.word	0x00001820
        /*0198*/ 	.word	0x000000ff
        /*019c*/ 	.word	0x00010010
        /*01a0*/ 	.short	0x0100
        /*01a2*/ 	.byte	0x08
	.zero		1


	//   ....[2]....
        /*01a4*/ 	.word	0x000018d0
        /*01a8*/ 	.word	0x000000ff
        /*01ac*/ 	.word	0x00010008
        /*01b0*/ 	.short	0x0100
        /*01b2*/ 	.byte	0x08
	.zero		1


	//   ....[3]....
        /*01b4*/ 	.word	0x000018e0
        /*01b8*/ 	.word	0x000000ff
        /*01bc*/ 	.word	0x00010018
        /*01c0*/ 	.short	0x0100
        /*01c2*/ 	.byte	0x08
	.zero		1


	//   ....[4]....
        /*01c4*/ 	.word	0x00001ae0
        /*01c8*/ 	.word	0x000000ff
        /*01cc*/ 	.word	0x00010000
        /*01d0*/ 	.short	0x010a
        /*01d2*/ 	.byte	0x08
	.zero		1


	//   ....[5]....
        /*01d4*/ 	.word	0x00001d90
        /*01d8*/ 	.word	0x000000ff
        /*01dc*/ 	.word	0x00010010
        /*01e0*/ 	.short	0x010a
        /*01e2*/ 	.byte	0x08
	.zero		1


	//   ....[6]....
        /*01e4*/ 	.word	0x00001fe0
        /*01e8*/ 	.word	0x000000ff
        /*01ec*/ 	.word	0x00010000
        /*01f0*/ 	.short	0x010a
        /*01f2*/ 	.byte	0x1d
	.zero		1


	//   ....[7]....
        /*01f4*/ 	.word	0x000022c0
        /*01f8*/ 	.word	0x000000ff
        /*01fc*/ 	.word	0x00010010
        /*0200*/ 	.short	0x010a
        /*0202*/ 	.byte	0x1d
	.zero		1


	//   ....[8]....
        /*0204*/ 	.word	0x00002390
        /*0208*/ 	.word	0x000000ff
        /*020c*/ 	.word	0x00010000
        /*0210*/ 	.short	0x0108
        /*0212*/ 	.byte	0x08
	.zero		1


	//   ....[9]....
        /*0214*/ 	.word	0x000023a0
        /*0218*/ 	.word	0x000000ff
        /*021c*/ 	.word	0x00010010
        /*0220*/ 	.short	0x0108
        /*0222*/ 	.byte	0x08
	.zero		1


	//   ....[10]....
        /*0224*/ 	.word	0x000023f0
        /*0228*/ 	.word	0x000000ff
        /*022c*/ 	.word	0x00010008
        /*0230*/ 	.short	0x0108
        /*0232*/ 	.byte	0x08
	.zero		1


	//   ....[11]....
        /*0234*/ 	.word	0x00002400
        /*0238*/ 	.word	0x000000ff
        /*023c*/ 	.word	0x00010018
        /*0240*/ 	.short	0x0108
        /*0242*/ 	.byte	0x08
	.zero		1


	//   ....[12]....
        /*0244*/ 	.word	0x00002dd0
        /*0248*/ 	.word	0x000000ff
        /*024c*/ 	.word	0x00010000
        /*0250*/ 	.short	0x010a
        /*0252*/ 	.byte	0x08
	.zero		1


	//   ....[13]....
        /*0254*/ 	.word	0x00002e00
        /*0258*/ 	.word	0x000000ff
        /*025c*/ 	.word	0x00010010
        /*0260*/ 	.short	0x010a
        /*0262*/ 	.byte	0x08
	.zero		1


	//   ....[14]....
        /*0264*/ 	.word	0x00002e30
        /*0268*/ 	.word	0x000000ff
        /*026c*/ 	.word	0x00010000
        /*0270*/ 	.short	0x010a
        /*0272*/ 	.byte	0x1d
	.zero		1


	//   ....[15]....
        /*0274*/ 	.word	0x00002e60
        /*0278*/ 	.word	0x000000ff
        /*027c*/ 	.word	0x00010010
        /*0280*/ 	.short	0x010a
        /*0282*/ 	.byte	0x1d
	.zero		1


	//----- nvinfo : EIATTR_NUM_MBARRIERS
	.align		4
.L_48:
        /*0284*/ 	.byte	0x03, 0x38
        /*0286*/ 	.short	0x0004


	//----- nvinfo : EIATTR_EXIT_INSTR_OFFSETS
	.align		4
        /*0288*/ 	.byte	0x04, 0x1c
        /*028a*/ 	.short	(.L_50 - .L_49)


	//   ....[0]....
.L_49:
        /*028c*/ 	.word	0x00002dc0


	//----- nvinfo : EIATTR_REQNTID
	.align		4
.L_50:
        /*0290*/ 	.byte	0x04, 0x10
        /*0292*/ 	.short	(.L_52 - .L_51)
.L_51:
        /*0294*/ 	.word	0x00000080
        /*0298*/ 	.word	0x00000001
        /*029c*/ 	.word	0x00000001


	//----- nvinfo : EIATTR_CRS_STACK_SIZE
	.align		4
.L_52:
        /*02a0*/ 	.byte	0x04, 0x1e
        /*02a2*/ 	.short	(.L_54 - .L_53)
.L_53:
        /*02a4*/ 	.word	0x00000000


	//----- nvinfo : EIATTR_CBANK_PARAM_SIZE
	.align		4
.L_54:
        /*02a8*/ 	.byte	0x03, 0x19
        /*02aa*/ 	.short	0x0050


	//----- nvinfo : EIATTR_PARAM_CBANK
	.align		4
        /*02ac*/ 	.byte	0x04, 0x0a
        /*02ae*/ 	.short	(.L_56 - .L_55)
	.align		4
.L_55:
        /*02b0*/ 	.word	index@(.nv.constant0.gluon_tcgen05)
        /*02b4*/ 	.short	0x0380
        /*02b6*/ 	.short	0x0050


	//----- nvinfo : EIATTR_SW_WAR
	.align		4
.L_56:
        /*02b8*/ 	.byte	0x04, 0x36
        /*02ba*/ 	.short	(.L_58 - .L_57)
.L_57:
        /*02bc*/ 	.word	0x00000008
.L_58:


//--------------------- .nv.compat                --------------------------
	.section	.nv.compat,"",@"SHT_CUDA_COMPAT_INFO"
	.align	4
        /*0000*/ 	.byte	0x02, 0x02, 0x02, 0x00, 0x02, 0x05, 0x05, 0x00, 0x02, 0x03, 0x03, 0x00, 0x02, 0x06, 0x01, 0x00


//--------------------- .nv.callgraph             --------------------------
	.section	.nv.callgraph,"",@"SHT_CUDA_CALLGRAPH"
	.align	4
	.sectionentsize	8
	.align		4
        /*0000*/ 	.word	0x00000000
	.align		4
        /*0004*/ 	.word	0xffffffff
	.align		4
        /*0008*/ 	.word	0x00000000
	.align		4
        /*000c*/ 	.word	0xfffffffe
	.align		4
        /*0010*/ 	.word	0x00000000
	.align		4
        /*0014*/ 	.word	0xfffffffd
	.align		4
        /*0018*/ 	.word	0x00000000
	.align		4
        /*001c*/ 	.word	0xfffffffc


//--------------------- .text.gluon_tcgen05       --------------------------
	.section	.text.gluon_tcgen05,"ax",@progbits
	.align	128
        .global         gluon_tcgen05
        .type           gluon_tcgen05,@function
        .size           gluon_tcgen05,(.L_x_77 - gluon_tcgen05)
        .other          gluon_tcgen05,@"STO_CUDA_ENTRY STV_DEFAULT"
gluon_tcgen05:
.text.gluon_tcgen05:
[----:B------:R-:W1:Y:S01]  /*0000*/  LDC R1, c[0x0][0x37c] ;  /* 0x0000df00ff017b82 */ /* 0x000e620000000800 */
[----:B------:R-:W2:Y:S02]  /*0010*/  S2R R0, SR_TID.X ;  /* 0x0000000000007919 */ /* 0x000ea40000002100 */
[----:B--2---:R-:W-:-:S13]  /*0020*/  ISETP.GE.U32.AND P2, PT, R0, 0x20, PT ;  /* 0x000000200000780c */ /* 0x004fda0003f46070 */
[----:B------:R-:W-:Y:S05]  /*0030*/  @P2 BRA `(.L_x_0) ;  /* 0x0000000000b82947 */ /* 0x000fea0003800000 */
[----:B------:R-:W2:Y:S01]  /*0040*/  S2UR UR6, SR_CgaCtaId ;  /* 0x00000000000679c3 */ /* 0x000ea20000008800 */
[----:B------:R-:W-:Y:S01]  /*0050*/  NOP ;  /* 0x0000000000007918 */ /* 0x000fe20000000000 */
[----:B------:R-:W-:Y:S02]  /*0060*/  UMOV UR4, 0x40 ;  /* 0x0000004000047882 */ /* 0x000fe40000000000 */
[----:B--2---:R-:W-:-:S09]  /*0070*/  ULEA UR4, UR6, UR4, 0x18 ;  /* 0x0000000406047291 */ /* 0x004fd2000f8ec0ff */
[----:B------:R-:W2:Y:S01]  /*0080*/  LDS.U8 R2, [UR4] ;  /* 0x00000004ff027984 */ /* 0x000ea20008000000 */
[----:B------:R-:W-:Y:S02]  /*0090*/  UMOV UR4, 0x400 ;  /* 0x0000040000047882 */ /* 0x000fe40000000000 */
[----:B------:R-:W-:Y:S01]  /*00a0*/  ULEA UR4, UR6, UR4, 0x18 ;  /* 0x0000000406047291 */ /* 0x000fe2000f8ec0ff */
[----:B--2---:R-:W-:-:S13]  /*00b0*/  ISETP.NE.AND P0, PT, R2, RZ, PT ;  /* 0x000000ff0200720c */ /* 0x004fda0003f05270 */
[----:B------:R-:W-:Y:S05]  /*00c0*/  @P0 BRA `(.L_x_1) ;  /* 0x00000000007c0947 */ /* 0x000fea0003800000 */
[----:B------:R-:W-:-:S13]  /*00d0*/  ELECT P0, URZ, PT ;  /* 0x0000000000ff782f */ /* 0x000fda0003800000 */
[----:B------:R-:W-:Y:S05]  /*00e0*/  @!P0 BRA `(.L_x_2) ;  /* 0x0000000000848947 */ /* 0x000fea0003800000 */
[----:B------:R-:W-:Y:S01]  /*00f0*/  UMOV UR5, 0x4 ;  /* 0x0000000400057882 */ /* 0x000fe20000000000 */
[----:B------:R-:W-:Y:S02]  /*0100*/  IMAD.MOV.U32 R5, RZ, RZ, 0x1 ;  /* 0x00000001ff057424 */ /* 0x000fe400078e00ff */
[----:B------:R-:W-:Y:S02]  /*0110*/  IMAD.MOV.U32 R3, RZ, RZ, 0xf ;  /* 0x0000000fff037424 */ /* 0x000fe400078e00ff */
[----:B------:R-:W-:Y:S04]  /*0120*/  DEPBAR.LE SB2, 0x36 ;  /* 0x0000ad800000791a */ /* 0x000fe80000000000 */
[----:B------:R-:W2:Y:S02]  /*0130*/  UTCATOMSWS.FIND_AND_SET.ALIGN UP0, UR5, UR5 ;  /* 0x00000005000575e3 */ /* 0x000ea40008000800 */
[----:B--2---:R-:W-:-:S04]  /*0140*/  PLOP3.LUT P0, PT, PT, PT, UP0, 0x80, 0x8 ;  /* 0x000000000008781c */ /* 0x004fc80003f0f008 */
[----:B------:R-:W-:-:S04]  /*0150*/  SEL R2, RZ, 0xffffffff, !P0 ;  /* 0xffffffffff027807 */ /* 0x000fc80004000000 */
[----:B------:R-:W-:Y:S01]  /*0160*/  ISETP.NE.AND P0, PT, R2, RZ, PT ;  /* 0x000000ff0200720c */ /* 0x000fe20003f05270 */
[----:B------:R-:W-:-:S12]  /*0170*/  IMAD.U32 R2, RZ, RZ, UR5 ;  /* 0x00000005ff027e24 */ /* 0x000fd8000f8e00ff */
[----:B------:R-:W-:Y:S05]  /*0180*/  @P0 BRA `(.L_x_3) ;  /* 0x0000000000240947 */ /* 0x000fea0003800000 */
.L_x_4:
[----:B------:R-:W-:Y:S05]  /*0190*/  NANOSLEEP 0x64 ;  /* 0x000000640000795d */ /* 0x000fea0003800000 */
[----:B------:R-:W-:-:S05]  /*01a0*/  UMOV UR5, 0x4 ;  /* 0x0000000400057882 */ /* 0x000fca0000000000 */
[----:B------:R-:W-:Y:S04]  /*01b0*/  DEPBAR.LE SB2, 0x36 ;  /* 0x0000ad800000791a */ /* 0x000fe80000000000 */
[----:B------:R-:W2:Y:S02]  /*01c0*/  UTCATOMSWS.FIND_AND_SET.ALIGN UP0, UR5, UR5 ;  /* 0x00000005000575e3 */ /* 0x000ea40008000800 */
[----:B--2---:R-:W-:-:S04]  /*01d0*/  PLOP3.LUT P0, PT, PT, PT, UP0, 0x80, 0x8 ;  /* 0x000000000008781c */ /* 0x004fc80003f0f008 */
[----:B------:R-:W-:-:S04]  /*01e0*/  SEL R2, RZ, 0xffffffff, !P0 ;  /* 0xffffffffff027807 */ /* 0x000fc80004000000 */
[----:B------:R-:W-:Y:S01]  /*01f0*/  ISETP.NE.AND P0, PT, R2, RZ, PT ;  /* 0x000000ff0200720c */ /* 0x000fe20003f05270 */
[----:B------:R-:W-:-:S12]  /*0200*/  IMAD.U32 R2, RZ, RZ, UR5 ;  /* 0x00000005ff027e24 */ /* 0x000fd8000f8e00ff */
[----:B------:R-:W-:Y:S05]  /*0210*/  @!P0 BRA `(.L_x_4) ;  /* 0xfffffffc00dc8947 */ /* 0x000fea000383ffff */
.L_x_3:
[C---:B------:R-:W-:Y:S01]  /*0220*/  VIADD R4, R2.reuse, 0x10 ;  /* 0x0000001002047836 */ /* 0x040fe20000000000 */
[----:B------:R-:W-:Y:S01]  /*0230*/  UMOV UR5, 0x50 ;  /* 0x0000005000057882 */ /* 0x000fe20000000000 */
[----:B------:R-:W-:Y:S01]  /*0240*/  SHF.L.U32 R3, R3, R2, RZ ;  /* 0x0000000203037219 */ /* 0x000fe200000006ff */
[----:B------:R-:W-:Y:S01]  /*0250*/  ULEA UR5, UR6, UR5, 0x18 ;  /* 0x0000000506057291 */ /* 0x000fe2000f8ec0ff */
[----:B------:R-:W-:Y:S01]  /*0260*/  IMAD.SHL.U32 R2, R2, 0x20, RZ ;  /* 0x0000002002027824 */ /* 0x000fe200078e00ff */
[----:B------:R-:W-:-:S04]  /*0270*/  SHF.L.U32 R4, R5, R4, RZ ;  /* 0x0000000405047219 */ /* 0x000fc800000006ff */
[----:B------:R-:W-:-:S05]  /*0280*/  LOP3.LUT R3, R4, R3, RZ, 0xfc, !PT ;  /* 0x0000000304037212 */ /* 0x000fca00078efcff */
[----:B------:R2:W-:Y:S04]  /*0290*/  ATOMS.OR RZ, [UR5], R3 ;  /* 0x00000003ffff798c */ /* 0x0005e8000b000005 */
[----:B------:R2:W-:Y:S01]  /*02a0*/  STS [UR4], R2 ;  /* 0x00000002ff007988 */ /* 0x0005e20008000804 */
[----:B------:R-:W-:Y:S05]  /*02b0*/  BRA `(.L_x_2) ;  /* 0x0000000000107947 */ /* 0x000fea0003800000 */
.L_x_1:
[----:B------:R-:W-:Y:S01]  /*02c0*/  IMAD.MOV.U32 R3, RZ, RZ, -0x1 ;  /* 0xffffffffff037424 */ /* 0x000fe200078e00ff */
[----:B------:R-:W-:-:S04]  /*02d0*/  MOV R2, 0x300 ;  /* 0x0000030000027802 */ /* 0x000fc80000000f00 */
[----:B------:R2:W-:Y:S03]  /*02e0*/  STS [UR4], R3 ;  /* 0x00000003ff007988 */ /* 0x0005e60008000804 */
[----:B-12---:R-:W-:Y:S05]  /*02f0*/  CALL.REL.NOINC `($__internal_1_$__cuda_sm10x_tcgen05_guardrail_trap_phase_invalid_during_alloc) ;  /* 0x0000002800f07944 */ /* 0x006fea0003c00000 */
.L_x_2:
[----:B------:R-:W-:Y:S05]  /*0300*/  WARPSYNC.ALL ;  /* 0x0000000000007948 */ /* 0x000fea0003800000 */
[----:B------:R-:W-:Y:S01]  /*0310*/  NOP ;  /* 0x0000000000007918 */ /* 0x000fe20000000000 */
.L_x_0:
[----:B------:R-:W3:Y:S08]  /*0320*/  S2UR UR4, SR_CgaCtaId ;  /* 0x00000000000479c3 */ /* 0x000ef00000008800 */
[----:B------:R-:W-:Y:S01]  /*0330*/  BAR.SYNC.DEFER_BLOCKING 0x0 ;  /* 0x0000000000007b1d */ /* 0x000fe20000010000 */
[----:B------:R-:W-:-:S05]  /*0340*/  LOP3.LUT R132, R0, 0x7f, RZ, 0xc0, !PT ;  /* 0x0000007f00847812 */ /* 0x000fca00078ec0ff */
[----:B------:R-:W-:Y:S02]  /*0350*/  UMOV UR8, 0x400 ;  /* 0x0000040000087882 */ /* 0x000fe40000000000 */
[----:B------:R-:W4:Y:S08]  /*0360*/  LDC R4, c[0x0][0x398] ;  /* 0x0000e600ff047b82 */ /* 0x000f300000000800 */
[----:B------:R-:W5:Y:S01]  /*0370*/  LDC R12, c[0x0][0x3a0] ;  /* 0x0000e800ff0c7b82 */ /* 0x000f620000000800 */
[----:B---3--:R-:W-:-:S07]  /*0380*/  ULEA UR8, UR4, UR8, 0x18 ;  /* 0x0000000804087291 */ /* 0x008fce000f8ec0ff */
[----:B------:R-:W3:Y:S02]  /*0390*/  S2UR UR19, SR_CTAID.Y ;  /* 0x00000000001379c3 */ /* 0x000ee40000002600 */
[----:B--2---:R-:W2:Y:S06]  /*03a0*/  LDS R3, [UR8] ;  /* 0x00000008ff037984 */ /* 0x004eac0008000800 */
[----:B------:R-:W-:Y:S06]  /*03b0*/  BAR.SYNC.DEFER_BLOCKING 0x0 ;  /* 0x0000000000007b1d */ /* 0x000fec0000010000 */
[----:B------:R-:W-:Y:S05]  /*03c0*/  @P2 BRA `(.L_x_5) ;  /* 0x0000000000182947 */ /* 0x000fea0003800000 */
[----:B------:R-:W-:Y:S01]  /*03d0*/  ELECT P0, URZ, PT ;  /* 0x0000000000ff782f */ /* 0x000fe20003800000 */
[----:B------:R-:W-:Y:S01]  /*03e0*/  IMAD.MOV.U32 R2, RZ, RZ, 0x1 ;  /* 0x00000001ff027424 */ /* 0x000fe200078e00ff */
[----:B------:R-:W-:Y:S01]  /*03f0*/  UMOV UR5, 0x40 ;  /* 0x0000004000057882 */ /* 0x000fe20000000000 */
[----:B------:R-:W-:Y:S01]  /*0400*/  UVIRTCOUNT.DEALLOC.SMPOOL 0x80 ;  /* 0x000000800000784c */ /* 0x000fe20000000000 */
[----:B------:R-:W-:-:S09]  /*0410*/  ULEA UR5, UR4, UR5, 0x18 ;  /* 0x0000000504057291 */ /* 0x000fd2000f8ec0ff */
[----:B------:R5:W-:Y:S03]  /*0420*/  @P0 STS.U8 [UR5], R2 ;  /* 0x00000002ff000988 */ /* 0x000be60008000005 */
.L_x_5:
[----:B------:R-:W5:Y:S01]  /*0430*/  S2UR UR4, SR_CTAID.Z ;  /* 0x00000000000479c3 */ /* 0x000f620000002700 */
[----:B------:R-:W4:Y:S01]  /*0440*/  LDCU UR5, c[0x0][0x370] ;  /* 0x00006e00ff0577ac */ /* 0x000f220008000800 */
[----:B------:R-:W-:Y:S01]  /*0450*/  ISETP.GE.U32.AND P0, PT, R132, 0x20, PT ;  /* 0x000000208400780c */ /* 0x000fe20003f06070 */
[----:B----4-:R-:W-:Y:S01]  /*0460*/  VIADD R4, R4, 0xffffffff ;  /* 0xffffffff04047836 */ /* 0x010fe20000000000 */
[C---:B------:R-:W-:Y:S01]  /*0470*/  ISETP.NE.U32.AND P3, PT, R132.reuse, RZ, PT ;  /* 0x000000ff8400720c */ /* 0x040fe20003f65070 */
[----:B------:R-:W5:Y:S01]  /*0480*/  LDCU UR6, c[0x0][0x374] ;  /* 0x00006e80ff0677ac */ /* 0x000f620008000800 */
[----:B------:R-:W-:Y:S01]  /*0490*/  LEA R10, R132, UR8, 0x2 ;  /* 0x00000008840a7c11 */ /* 0x000fe2000f8e10ff */
[----:B-----5:R-:W-:Y:S01]  /*04a0*/  VIADD R11, R12, 0xffffffff ;  /* 0xffffffff0c0b7836 */ /* 0x020fe20000000000 */
[----:B------:R-:W4:Y:S01]  /*04b0*/  S2UR UR7, SR_CTAID.X ;  /* 0x00000000000779c3 */ /* 0x000f220000002500 */
[----:B------:R-:W5:Y:S01]  /*04c0*/  LDCU.64 UR16, c[0x0][0x3c0] ;  /* 0x00007800ff1077ac */ /* 0x000f620008000a00 */
[----:B--2---:R-:W-:Y:S01]  /*04d0*/  R2UR UR28, R3 ;  /* 0x00000000031c72ca */ /* 0x004fe200000e0000 */
[----:B------:R-:W-:Y:S04]  /*04e0*/  BSSY.RECONVERGENT B0, `(.L_x_6) ;  /* 0x0000011000007945 */ /* 0x000fe80003800200 */
[----:B------:R2:W-:Y:S01]  /*04f0*/  @!P0 STS [R10], RZ ;  /* 0x000000ff0a008388 */ /* 0x0005e20000000800 */
[----:B------:R-:W-:-:S03]  /*0500*/  NOP ;  /* 0x0000000000007918 */ /* 0x000fc60000000000 */
[----:B------:R2:W-:Y:S01]  /*0510*/  @!P3 STS [UR8+0x24], R4 ;  /* 0x00002404ff00b988 */ /* 0x0005e20008000808 */
[----:B---3--:R-:W-:-:S03]  /*0520*/  UIMAD UR4, UR4, UR6, UR19 ;  /* 0x00000006040472a4 */ /* 0x008fc6000f8e0213 */
[----:B------:R2:W-:Y:S01]  /*0530*/  @!P3 STS [UR8+0x20], R11 ;  /* 0x0000200bff00b988 */ /* 0x0005e20008000808 */
[----:B----4-:R-:W-:-:S04]  /*0540*/  UIMAD UR4, UR4, UR5, UR7 ;  /* 0x00000005040472a4 */ /* 0x010fc8000f8e0207 */
[----:B------:R-:W-:-:S04]  /*0550*/  UIMAD UR4, UR4, 0x180, URZ ;  /* 0x00000180040478a4 */ /* 0x000fc8000f8e02ff */
[----:B-----5:R-:W-:-:S04]  /*0560*/  UIADD3 UR20, UP0, UPT, UR4, UR16, URZ ;  /* 0x0000001004147290 */ /* 0x020fc8000ff1e0ff */
[----:B------:R-:W-:Y:S01]  /*0570*/  ULEA.HI.X.SX32 UR21, UR4, UR17, 0x1, UP0 ;  /* 0x0000001104157291 */ /* 0x000fe200080f0eff */
[----:B--2---:R-:W-:Y:S11]  /*0580*/  @P3 BRA `(.L_x_7) ;  /* 0x0000000000183947 */ /* 0x004ff60003800000 */
[----:B------:R-:W2:Y:S01]  /*0590*/  LDS R2, [UR8+0x8] ;  /* 0x00000808ff027984 */ /* 0x000ea20008000800 */
[----:B------:R-:W3:Y:S01]  /*05a0*/  LDC.64 R6, c[0x0][0x380] ;  /* 0x0000e000ff067b82 */ /* 0x000ee20000000a00 */
[----:B------:R-:W-:Y:S02]  /*05b0*/  IMAD.MOV.U32 R3, RZ, RZ, 0x70 ;  /* 0x00000070ff037424 */ /* 0x000fe400078e00ff */
[----:B---3--:R3:W-:Y:S03]  /*05c0*/  STS.64 [UR8], R6 ;  /* 0x00000006ff007988 */ /* 0x0087e60008000a08 */
[----:B--2---:R-:W-:-:S05]  /*05d0*/  LOP3.LUT R2, R2, 0x10, R3, 0xd8, !PT ;  /* 0x0000001002027812 */ /* 0x004fca00078ed803 */
[----:B------:R3:W-:Y:S02]  /*05e0*/  STS [UR8+0x8], R2 ;  /* 0x00000802ff007988 */ /* 0x0007e40008000808 */
.L_x_7:
[----:B------:R-:W-:Y:S05]  /*05f0*/  BSYNC.RECONVERGENT B0 ;  /* 0x0000000000007941 */ /* 0x000fea0003800200 */
.L_x_6:
[----:B------:R-:W-:Y:S04]  /*0600*/  BSSY.RECONVERGENT B0, `(.L_x_8) ;  /* 0x000000a000007945 */ /* 0x000fe80003800200 */
[----:B------:R-:W-:Y:S05]  /*0610*/  @P3 BRA `(.L_x_9) ;  /* 0x0000000000203947 */ /* 0x000fea0003800000 */
[----:B---3--:R-:W2:Y:S01]  /*0620*/  LDS R2, [UR8+0x34] ;  /* 0x00003408ff027984 */ /* 0x008ea20008000800 */
[----:B------:R-:W-:Y:S02]  /*0630*/  IMAD.MOV.U32 R3, RZ, RZ, 0x3f000000 ;  /* 0x3f000000ff037424 */ /* 0x000fe400078e00ff */
[----:B------:R-:W-:Y:S01]  /*0640*/  @!P3 IMAD.MOV.U32 R5, RZ, RZ, 0x7f ;  /* 0x0000007fff05b424 */ /* 0x000fe200078e00ff */
[----:B------:R-:W3:Y:S02]  /*0650*/  @!P3 LDS R6, [UR8+0x38] ;  /* 0x00003808ff06b984 */ /* 0x000ee40008000800 */
[----:B--2---:R-:W-:Y:S02]  /*0660*/  LOP3.LUT R2, R2, 0xff000000, R3, 0xb8, !PT ;  /* 0xff00000002027812 */ /* 0x004fe400078eb803 */
[----:B---3--:R-:W-:-:S03]  /*0670*/  @!P3 LOP3.LUT R3, R6, 0xff, R5, 0xb8, !PT ;  /* 0x000000ff0603b812 */ /* 0x008fc600078eb805 */
[----:B------:R2:W-:Y:S04]  /*0680*/  STS [UR8+0x34], R2 ;  /* 0x00003402ff007988 */ /* 0x0005e80008000808 */
[----:B------:R2:W-:Y:S02]  /*0690*/  @!P3 STS [UR8+0x38], R3 ;  /* 0x00003803ff00b988 */ /* 0x0005e40008000808 */
.L_x_9:
[----:B------:R-:W-:Y:S05]  /*06a0*/  BSYNC.RECONVERGENT B0 ;  /* 0x0000000000007941 */ /* 0x000fea0003800200 */
.L_x_8:
[----:B------:R-:W-:Y:S04]  /*06b0*/  BSSY.RECONVERGENT B0, `(.L_x_10) ;  /* 0x000000e000007945 */ /* 0x000fe80003800200 */
[----:B------:R-:W-:Y:S05]  /*06c0*/  @P3 BRA `(.L_x_11) ;  /* 0x0000000000303947 */ /* 0x000fea0003800000 */
[----:B--2---:R-:W2:Y:S01]  /*06d0*/  LDS R3, [UR8+0x34] ;  /* 0x00003408ff037984 */ /* 0x004ea20008000800 */
[----:B------:R-:W4:Y:S03]  /*06e0*/  LDC.64 R8, c[0x0][0x3a8] ;  /* 0x0000ea00ff087b82 */ /* 0x000f260000000a00 */
[----:B---3--:R-:W3:Y:S01]  /*06f0*/  LDS R2, [UR8+0x1c] ;  /* 0x00001c08ff027984 */ /* 0x008ee20008000800 */
[C---:B----4-:R-:W-:Y:S01]  /*0700*/  SHF.L.U64.HI R6, R8.reuse, 0x1, R9 ;  /* 0x0000000108067819 */ /* 0x050fe20000010209 */
[----:B------:R-:W-:-:S03]  /*0710*/  IMAD.SHL.U32 R5, R8, 0x2, RZ ;  /* 0x0000000208057824 */ /* 0x000fc600078e00ff */
[--C-:B------:R-:W-:Y:S02]  /*0720*/  SHF.R.U32.HI R7, RZ, 0x4, R6.reuse ;  /* 0x00000004ff077819 */ /* 0x100fe40000011606 */
[----:B------:R-:W-:-:S05]  /*0730*/  SHF.R.U64 R5, R5, 0x4, R6 ;  /* 0x0000000405057819 */ /* 0x000fca0000001206 */
[----:B------:R4:W-:Y:S01]  /*0740*/  STS [UR8+0xc], R5 ;  /* 0x00000c05ff007988 */ /* 0x0009e20008000808 */
[----:B--2---:R-:W-:Y:S02]  /*0750*/  LOP3.LUT R3, R3, 0x7, RZ, 0xb8, !PT ;  /* 0x0000000703037812 */ /* 0x004fe400078eb8ff */
[----:B---3--:R-:W-:-:S03]  /*0760*/  LOP3.LUT R2, R2, 0xf, R7, 0xb8, !PT ;  /* 0x0000000f02027812 */ /* 0x008fc600078eb807 */
[----:B------:R4:W-:Y:S04]  /*0770*/  STS [UR8+0x34], R3 ;  /* 0x00003403ff007988 */ /* 0x0009e80008000808 */
[----:B------:R4:W-:Y:S02]  /*0780*/  STS [UR8+0x1c], R2 ;  /* 0x00001c02ff007988 */ /* 0x0009e40008000808 */
.L_x_11:
[----:B------:R-:W-:Y:S05]  /*0790*/  BSYNC.RECONVERGENT B0 ;  /* 0x0000000000007941 */ /* 0x000fea0003800200 */
.L_x_10:
[----:B------:R-:W-:Y:S04]  /*07a0*/  BSSY.RECONVERGENT B1, `(.L_x_12) ;  /* 0x000001a000017945 */ /* 0x000fe80003800200 */
[----:B------:R-:W-:Y:S04]  /*07b0*/  BSSY.RELIABLE B0, `(.L_x_13) ;  /* 0x0000015000007945 */ /* 0x000fe80003800100 */
[----:B------:R-:W-:Y:S05]  /*07c0*/  @P3 BRA `(.L_x_14) ;  /* 0x0000000000203947 */ /* 0x000fea0003800000 */
[----:B--234-:R-:W2:Y:S02]  /*07d0*/  LDS R2, [UR8+0x34] ;  /* 0x00003408ff027984 */ /* 0x01cea40008000800 */
[----:B--2---:R-:W-:-:S05]  /*07e0*/  LOP3.LUT R2, R2, 0x38, RZ, 0xb8, !PT ;  /* 0x0000003802027812 */ /* 0x004fca00078eb8ff */
[----:B------:R2:W-:Y:S01]  /*07f0*/  STS [UR8+0x34], R2 ;  /* 0x00003402ff007988 */ /* 0x0005e20008000808 */
[----:B------:R-:W-:Y:S05]  /*0800*/  @P3 BRA `(.L_x_15) ;  /* 0x0000000000203947 */ /* 0x000fea0003800000 */
[----:B--2---:R-:W2:Y:S01]  /*0810*/  LDS R2, [UR8+0x8] ;  /* 0x00000808ff027984 */ /* 0x004ea20008000800 */
[----:B------:R-:W-:-:S05]  /*0820*/  IMAD.MOV.U32 R3, RZ, RZ, 0x780 ;  /* 0x00000780ff037424 */ /* 0x000fca00078e00ff */
[----:B--2---:R-:W-:-:S05]  /*0830*/  LOP3.LUT R2, R2, 0x300, R3, 0xd8, !PT ;  /* 0x0000030002027812 */ /* 0x004fca00078ed803 */
[----:B------:R5:W-:Y:S02]  /*0840*/  STS [UR8+0x8], R2 ;  /* 0x00000802ff007988 */ /* 0x000be40008000808 */
.L_x_14:
[----:B------:R-:W-:Y:S05]  /*0850*/  @P3 BRA `(.L_x_16) ;  /* 0x0000000000283947 */ /* 0x000fea0003800000 */
[----:B--2345:R-:W2:Y:S02]  /*0860*/  LDS R2, [UR8+0x8] ;  /* 0x00000808ff027984 */ /* 0x03cea40008000800 */
[----:B--2---:R-:W-:-:S05]  /*0870*/  LOP3.LUT R2, R2, 0x1800, RZ, 0xb8, !PT ;  /* 0x0000180002027812 */ /* 0x004fca00078eb8ff */
[----:B------:R3:W-:Y:S02]  /*0880*/  STS [UR8+0x8], R2 ;  /* 0x00000802ff007988 */ /* 0x0007e40008000808 */
.L_x_15:
[----:B------:R-:W-:Y:S05]  /*0890*/  @P3 BREAK.RELIABLE B0 ;  /* 0x0000000000003942 */ /* 0x000fea0003800100 */
[----:B------:R-:W-:Y:S05]  /*08a0*/  @P3 BRA `(.L_x_17) ;  /* 0x0000000000243947 */ /* 0x000fea0003800000 */
[----:B------:R-:W4:Y:S01]  /*08b0*/  LDS R3, [UR8+0x8] ;  /* 0x00000808ff037984 */ /* 0x000f220008000800 */
[----:B--23--:R-:W-:-:S05]  /*08c0*/  IMAD.MOV.U32 R2, RZ, RZ, 0x6000 ;  /* 0x00006000ff027424 */ /* 0x00cfca00078e00ff */
[----:B----4-:R-:W-:-:S04]  /*08d0*/  LOP3.LUT R2, R3, 0x6000, R2, 0xd8, !PT ;  /* 0x0000600003027812 */ /* 0x010fc800078ed802 */
[----:B------:R-:W-:-:S05]  /*08e0*/  LOP3.LUT R2, R2, 0x400000, RZ, 0xb8, !PT ;  /* 0x0040000002027812 */ /* 0x000fca00078eb8ff */
[----:B------:R2:W-:Y:S02]  /*08f0*/  STS [UR8+0x8], R2 ;  /* 0x00000802ff007988 */ /* 0x0005e40008000808 */
.L_x_16:
[----:B------:R-:W-:Y:S05]  /*0900*/  BSYNC.RELIABLE B0 ;  /* 0x0000000000007941 */ /* 0x000fea0003800100 */
.L_x_13:
[----:B--2345:R-:W2:Y:S02]  /*0910*/  @!P3 LDS R2, [UR8+0x8] ;  /* 0x00000808ff02b984 */ /* 0x03cea40008000800 */
[----:B--2---:R-:W-:-:S05]  /*0920*/  @!P3 LOP3.LUT R2, R2, 0x8000, RZ, 0xb8, !PT ;  /* 0x000080000202b812 */ /* 0x004fca00078eb8ff */
[----:B------:R4:W-:Y:S02]  /*0930*/  @!P3 STS [UR8+0x8], R2 ;  /* 0x00000802ff00b988 */ /* 0x0009e40008000808 */
.L_x_17:
[----:B------:R-:W-:Y:S05]  /*0940*/  BSYNC.RECONVERGENT B1 ;  /* 0x0000000000017941 */ /* 0x000fea0003800200 */
.L_x_12:
[----:B------:R-:W-:Y:S05]  /*0950*/  WARPSYNC.ALL ;  /* 0x0000000000007948 */ /* 0x000fea0003800000 */
[----:B------:R-:W-:Y:S01]  /*0960*/  NOP ;  /* 0x0000000000007918 */ /* 0x000fe20000000000 */
[----:B------:R-:W5:Y:S02]  /*0970*/  LDC R5, c[0x0][0x39c] ;  /* 0x0000e700ff057b82 */ /* 0x000f640000000800 */
[----:B-----5:R-:W-:Y:S01]  /*0980*/  VIADD R5, R5, 0xffffffff ;  /* 0xffffffff05057836 */ /* 0x020fe20000000000 */
[----:B------:R-:W-:Y:S06]  /*0990*/  @P0 BRA `(.L_x_18) ;  /* 0x0000000000300947 */ /* 0x000fec0003800000 */
[----:B--234-:R-:W2:Y:S01]  /*09a0*/  S2R R2, SR_LANEID ;  /* 0x0000000000027919 */ /* 0x01cea20000000000 */
[----:B------:R-:W-:Y:S05]  /*09b0*/  WARPSYNC.ALL ;  /* 0x0000000000007948 */ /* 0x000fea0003800000 */
[----:B------:R-:W-:Y:S01]  /*09c0*/  NOP ;  /* 0x0000000000007918 */ /* 0x000fe20000000000 */
[----:B--2---:R-:W-:-:S05]  /*09d0*/  IMAD.SHL.U32 R6, R2, 0x4, RZ ;  /* 0x0000000402067824 */ /* 0x004fca00078e00ff */
[----:B------:R-:W2:Y:S01]  /*09e0*/  LDS R7, [R6+UR8] ;  /* 0x0000000806077984 */ /* 0x000ea20008000800 */
[----:B------:R-:W-:-:S05]  /*09f0*/  IADD3 R2, P1, PT, R6, UR20, RZ ;  /* 0x0000001406027c10 */ /* 0x000fca000ff3e0ff */
[----:B------:R-:W-:-:S05]  /*0a00*/  IMAD.X R3, RZ, RZ, UR21, P1 ;  /* 0x00000015ff037e24 */ /* 0x000fca00088e06ff */
[----:B--2---:R5:W2:Y:S01]  /*0a10*/  ATOMG.E.EXCH.STRONG.GPU PT, RZ, [R2], R7 ;  /* 0x0000000702ff73a8 */ /* 0x004aa200041ee100 */
[----:B------:R-:W-:-:S04]  /*0a20*/  DEPBAR {5,4,3,2,1,0} ;  /* 0x0000003f0000791a */ /* 0x000fc80000000000 */
[----:B------:R-:W3:Y:S02]  /*0a30*/  CCTL.E.C.LDCU.IV.DEEP [UR20] ;  /* 0x0000000014007540 */ /* 0x000ee40009c08000 */
[----:B---3--:R5:W-:Y:S01]  /*0a40*/  UTMACCTL.IV [UR20] ;  /* 0x00000000140079b9 */ /* 0x008be20008000000 */
[----:B------:R-:W-:Y:S01]  /*0a50*/  NOP ;  /* 0x0000000000007918 */ /* 0x000fe20000000000 */
.L_x_18:
[----:B------:R-:W-:Y:S05]  /*0a60*/  @P0 BRA `(.L_x_19) ;  /* 0x00000000000c0947 */ /* 0x000fea0003800000 */
[----:B------:R0:W-:Y:S01]  /*0a70*/  UTMACMDFLUSH ;  /* 0x00000000000079b7 */ /* 0x0001e20000000000 */
[----:B------:R-:W-:Y:S05]  /*0a80*/  @P0 BRA `(.L_x_19) ;  /* 0x0000000000040947 */ /* 0x000fea0003800000 */
[----:B------:R-:W-:-:S04]  /*0a90*/  DEPBAR.LE SB0, 0x0 ;  /* 0x000080000000791a */ /* 0x000fc80000000000 */
.L_x_19:
[----:B------:R-:W-:Y:S05]  /*0aa0*/  WARPSYNC.ALL ;  /* 0x0000000000007948 */ /* 0x000fea0003800000 */
[----:B------:R-:W-:Y:S01]  /*0ab0*/  NOP ;  /* 0x0000000000007918 */ /* 0x000fe20000000000 */
[----:B--2---:R-:W-:Y:S06]  /*0ac0*/  BAR.SYNC.DEFER_BLOCKING 0x0 ;  /* 0x0000000000007b1d */ /* 0x004fec0000010000 */
[----:B------:R-:W-:Y:S02]  /*0ad0*/  BSSY.RECONVERGENT B1, `(.L_x_20) ;  /* 0x000000b000017945 */ /* 0x000fe40003800200 */
[----:B------:R-:W-:Y:S06]  /*0ae0*/  BAR.SYNC.DEFER_BLOCKING 0x0 ;  /* 0x0000000000007b1d */ /* 0x000fec0000010000 */
[----:B------:R2:W-:Y:S01]  /*0af0*/  @!P0 STS [R10], RZ ;  /* 0x000000ff0a008388 */ /* 0x0005e20000000800 */
[----:B------:R-:W-:Y:S01]  /*0b00*/  NOP ;  /* 0x0000000000007918 */ /* 0x000fe20000000000 */
[----:B------:R-:W-:Y:S05]  /*0b10*/  @P3 BRA `(.L_x_21) ;  /* 0x0000000000183947 */ /* 0x000fea0003800000 */
[----:B---345:R-:W3:Y:S01]  /*0b20*/  LDS R2, [UR8+0x8] ;  /* 0x00000808ff027984 */ /* 0x038ee20008000800 */
[----:B------:R-:W4:Y:S01]  /*0b30*/  LDC.64 R6, c[0x0][0x388] ;  /* 0x0000e200ff067b82 */ /* 0x000f220000000a00 */
[----:B------:R-:W-:Y:S02]  /*0b40*/  IMAD.MOV.U32 R3, RZ, RZ, 0x70 ;  /* 0x00000070ff037424 */ /* 0x000fe400078e00ff */
[----:B----4-:R4:W-:Y:S03]  /*0b50*/  STS.64 [UR8], R6 ;  /* 0x00000006ff007988 */ /* 0x0109e60008000a08 */
[----:B---3--:R-:W-:-:S05]  /*0b60*/  LOP3.LUT R2, R2, 0x10, R3, 0xd8, !PT ;  /* 0x0000001002027812 */ /* 0x008fca00078ed803 */
[----:B------:R4:W-:Y:S02]  /*0b70*/  STS [UR8+0x8], R2 ;  /* 0x00000802ff007988 */ /* 0x0009e40008000808 */
.L_x_21:
[----:B-----5:R-:W-:Y:S05]  /*0b80*/  BSYNC.RECONVERGENT B1 ;  /* 0x0000000000017941 */ /* 0x020fea0003800200 */
.L_x_20:
[----:B------:R-:W-:Y:S04]  /*0b90*/  BSSY.RECONVERGENT B1, `(.L_x_22) ;  /* 0x000000a000017945 */ /* 0x000fe80003800200 */
[----:B------:R-:W-:Y:S05]  /*0ba0*/  @P3 BRA `(.L_x_23) ;  /* 0x0000000000203947 */ /* 0x000fea0003800000 */
[----:B---34-:R-:W3:Y:S01]  /*0bb0*/  LDS R2, [UR8+0x34] ;  /* 0x00003408ff027984 */ /* 0x018ee20008000800 */
[----:B------:R-:W-:Y:S02]  /*0bc0*/  IMAD.MOV.U32 R7, RZ, RZ, 0x3f000000 ;  /* 0x3f000000ff077424 */ /* 0x000fe400078e00ff */
[----:B------:R-:W-:Y:S01]  /*0bd0*/  @!P3 IMAD.MOV.U32 R3, RZ, RZ, 0x3f ;  /* 0x0000003fff03b424 */ /* 0x000fe200078e00ff */
[----:B------:R-:W4:Y:S02]  /*0be0*/  @!P3 LDS R6, [UR8+0x38] ;  /* 0x00003808ff06b984 */ /* 0x000f240008000800 */
[----:B---3--:R-:W-:Y:S02]  /*0bf0*/  LOP3.LUT R2, R2, 0xff000000, R7, 0xb8, !PT ;  /* 0xff00000002027812 */ /* 0x008fe400078eb807 */
[----:B----4-:R-:W-:-:S03]  /*0c00*/  @!P3 LOP3.LUT R3, R6, 0xff, R3, 0xb8, !PT ;  /* 0x000000ff0603b812 */ /* 0x010fc600078eb803 */
[----:B------:R5:W-:Y:S04]  /*0c10*/  STS [UR8+0x34], R2 ;  /* 0x00003402ff007988 */ /* 0x000be80008000808 */
[----:B------:R5:W-:Y:S02]  /*0c20*/  @!P3 STS [UR8+0x38], R3 ;  /* 0x00003803ff00b988 */ /* 0x000be40008000808 */
.L_x_23:
[----:B------:R-:W-:Y:S05]  /*0c30*/  BSYNC.RECONVERGENT B1 ;  /* 0x0000000000017941 */ /* 0x000fea0003800200 */
.L_x_22:
[----:B------:R-:W-:Y:S04]  /*0c40*/  BSSY.RECONVERGENT B1, `(.L_x_24) ;  /* 0x0000004000017945 */ /* 0x000fe80003800200 */
[----:B------:R-:W-:Y:S05]  /*0c50*/  @P3 BRA `(.L_x_25) ;  /* 0x0000000000083947 */ /* 0x000fea0003800000 */
[----:B------:R2:W-:Y:S04]  /*0c60*/  STS [UR8+0x24], R11 ;  /* 0x0000240bff007988 */ /* 0x0005e80008000808 */
[----:B------:R2:W-:Y:S02]  /*0c70*/  STS [UR8+0x20], R5 ;  /* 0x00002005ff007988 */ /* 0x0005e40008000808 */
.L_x_25:
[----:B------:R-:W-:Y:S05]  /*0c80*/  BSYNC.RECONVERGENT B1 ;  /* 0x0000000000017941 */ /* 0x000fea0003800200 */
.L_x_24:
[----:B------:R-:W-:Y:S04]  /*0c90*/  BSSY.RECONVERGENT B1, `(.L_x_26) ;  /* 0x000000e000017945 */ /* 0x000fe80003800200 */
[----:B------:R-:W-:Y:S05]  /*0ca0*/  @P3 BRA `(.L_x_27) ;  /* 0x0000000000303947 */ /* 0x000fea0003800000 */
[----:B-----5:R-:W5:Y:S01]  /*0cb0*/  LDS R3, [UR8+0x34] ;  /* 0x00003408ff037984 */ /* 0x020f620008000800 */
[----:B----4-:R-:W4:Y:S03]  /*0cc0*/  LDC.64 R6, c[0x0][0x3b0] ;  /* 0x0000ec00ff067b82 */ /* 0x010f260000000a00 */
[----:B---3--:R-:W3:Y:S01]  /*0cd0*/  LDS R2, [UR8+0x1c] ;  /* 0x00001c08ff027984 */ /* 0x008ee20008000800 */
[C---:B----4-:R-:W-:Y:S01]  /*0ce0*/  SHF.L.U64.HI R7, R6.reuse, 0x1, R7 ;  /* 0x0000000106077819 */ /* 0x050fe20000010207 */
[----:B------:R-:W-:-:S03]  /*0cf0*/  IMAD.SHL.U32 R6, R6, 0x2, RZ ;  /* 0x0000000206067824 */ /* 0x000fc600078e00ff */
[--C-:B------:R-:W-:Y:S02]  /*0d00*/  SHF.R.U32.HI R9, RZ, 0x4, R7.reuse ;  /* 0x00000004ff097819 */ /* 0x100fe40000011607 */
[----:B------:R-:W-:-:S05]  /*0d10*/  SHF.R.U64 R6, R6, 0x4, R7 ;  /* 0x0000000406067819 */ /* 0x000fca0000001207 */
[----:B------:R4:W-:Y:S01]  /*0d20*/  STS [UR8+0xc], R6 ;  /* 0x00000c06ff007988 */ /* 0x0009e20008000808 */
[----:B-----5:R-:W-:Y:S02]  /*0d30*/  LOP3.LUT R3, R3, 0x7, RZ, 0xb8, !PT ;  /* 0x0000000703037812 */ /* 0x020fe400078eb8ff */
[----:B---3--:R-:W-:-:S03]  /*0d40*/  LOP3.LUT R2, R2, 0xf, R9, 0xb8, !PT ;  /* 0x0000000f02027812 */ /* 0x008fc600078eb809 */
[----:B------:R4:W-:Y:S04]  /*0d50*/  STS [UR8+0x34], R3 ;  /* 0x00003403ff007988 */ /* 0x0009e80008000808 */
[----:B------:R4:W-:Y:S02]  /*0d60*/  STS [UR8+0x1c], R2 ;  /* 0x00001c02ff007988 */ /* 0x0009e40008000808 */
.L_x_27:
[----:B------:R-:W-:Y:S05]  /*0d70*/  BSYNC.RECONVERGENT B1 ;  /* 0x0000000000017941 */ /* 0x000fea0003800200 */
.L_x_26:
[----:B------:R-:W-:Y:S04]  /*0d80*/  BSSY.RECONVERGENT B2, `(.L_x_28) ;  /* 0x000001a000027945 */ /* 0x000fe80003800200 */
[----:B------:R-:W-:Y:S04]  /*0d90*/  BSSY.RELIABLE B1, `(.L_x_29) ;  /* 0x0000015000017945 */ /* 0x000fe80003800100 */
[----:B------:R-:W-:Y:S05]  /*0da0*/  @P3 BRA `(.L_x_30) ;  /* 0x0000000000203947 */ /* 0x000fea0003800000 */
[----:B---345:R-:W3:Y:S02]  /*0db0*/  LDS R2, [UR8+0x34] ;  /* 0x00003408ff027984 */ /* 0x038ee40008000800 */
[----:B---3--:R-:W-:-:S05]  /*0dc0*/  LOP3.LUT R2, R2, 0x38, RZ, 0xb8, !PT ;  /* 0x0000003802027812 */ /* 0x008fca00078eb8ff */
[----:B------:R3:W-:Y:S01]  /*0dd0*/  STS [UR8+0x34], R2 ;  /* 0x00003402ff007988 */ /* 0x0007e20008000808 */
[----:B------:R-:W-:Y:S05]  /*0de0*/  @P3 BRA `(.L_x_31) ;  /* 0x0000000000203947 */ /* 0x000fea0003800000 */
[----:B---3--:R-:W3:Y:S01]  /*0df0*/  LDS R2, [UR8+0x8] ;  /* 0x00000808ff027984 */ /* 0x008ee20008000800 */
[----:B------:R-:W-:-:S05]  /*0e00*/  IMAD.MOV.U32 R3, RZ, RZ, 0x780 ;  /* 0x00000780ff037424 */ /* 0x000fca00078e00ff */
[----:B---3--:R-:W-:-:S05]  /*0e10*/  LOP3.LUT R2, R2, 0x300, R3, 0xd8, !PT ;  /* 0x0000030002027812 */ /* 0x008fca00078ed803 */
[----:B------:R3:W-:Y:S02]  /*0e20*/  STS [UR8+0x8], R2 ;  /* 0x00000802ff007988 */ /* 0x0007e40008000808 */
.L_x_30:
[----:B------:R-:W-:Y:S05]  /*0e30*/  @P3 BRA `(.L_x_32) ;  /* 0x0000000000283947 */ /* 0x000fea0003800000 */
[----:B---345:R-:W3:Y:S02]  /*0e40*/  LDS R2, [UR8+0x8] ;  /* 0x00000808ff027984 */ /* 0x038ee40008000800 */
[----:B---3--:R-:W-:-:S05]  /*0e50*/  LOP3.LUT R2, R2, 0x1800, RZ, 0xb8, !PT ;  /* 0x0000180002027812 */ /* 0x008fca00078eb8ff */
[----:B------:R4:W-:Y:S02]  /*0e60*/  STS [UR8+0x8], R2 ;  /* 0x00000802ff007988 */ /* 0x0009e40008000808 */
.L_x_31:
[----:B------:R-:W-:Y:S05]  /*0e70*/  @P3 BREAK.RELIABLE B1 ;  /* 0x0000000000013942 */ /* 0x000fea0003800100 */
[----:B------:R-:W-:Y:S05]  /*0e80*/  @P3 BRA `(.L_x_33) ;  /* 0x0000000000243947 */ /* 0x000fea0003800000 */
[----:B---34-:R-:W3:Y:S01]  /*0e90*/  LDS R2, [UR8+0x8] ;  /* 0x00000808ff027984 */ /* 0x018ee20008000800 */
[----:B------:R-:W-:-:S05]  /*0ea0*/  IMAD.MOV.U32 R3, RZ, RZ, 0x6000 ;  /* 0x00006000ff037424 */ /* 0x000fca00078e00ff */
[----:B---3--:R-:W-:-:S04]  /*0eb0*/  LOP3.LUT R2, R2, 0x6000, R3, 0xd8, !PT ;  /* 0x0000600002027812 */ /* 0x008fc800078ed803 */
[----:B------:R-:W-:-:S05]  /*0ec0*/  LOP3.LUT R2, R2, 0x400000, RZ, 0xb8, !PT ;  /* 0x0040000002027812 */ /* 0x000fca00078eb8ff */
[----:B------:R3:W-:Y:S02]  /*0ed0*/  STS [UR8+0x8], R2 ;  /* 0x00000802ff007988 */ /* 0x0007e40008000808 */
.L_x_32:
[----:B------:R-:W-:Y:S05]  /*0ee0*/  BSYNC.RELIABLE B1 ;  /* 0x0000000000017941 */ /* 0x000fea0003800100 */
.L_x_29:
[----:B---345:R-:W3:Y:S02]  /*0ef0*/  @!P3 LDS R2, [UR8+0x8] ;  /* 0x00000808ff02b984 */ /* 0x038ee40008000800 */
[----:B---3--:R-:W-:-:S05]  /*0f00*/  @!P3 LOP3.LUT R2, R2, 0x8000, RZ, 0xb8, !PT ;  /* 0x000080000202b812 */ /* 0x008fca00078eb8ff */
[----:B------:R5:W-:Y:S02]  /*0f10*/  @!P3 STS [UR8+0x8], R2 ;  /* 0x00000802ff00b988 */ /* 0x000be40008000808 */
.L_x_33:
[----:B------:R-:W-:Y:S05]  /*0f20*/  BSYNC.RECONVERGENT B2 ;  /* 0x0000000000027941 */ /* 0x000fea0003800200 */
.L_x_28:
[----:B------:R-:W-:Y:S05]  /*0f30*/  WARPSYNC.ALL ;  /* 0x0000000000007948 */ /* 0x000fea0003800000 */
[----:B------:R-:W-:Y:S01]  /*0f40*/  NOP ;  /* 0x0000000000007918 */ /* 0x000fe20000000000 */
[----:B------:R-:W-:-:S04]  /*0f50*/  UIADD3 UR5, UPT, UPT, UR4, 0x80, URZ ;  /* 0x0000008004057890 */ /* 0x000fc8000fffe0ff */
[----:B------:R-:W-:-:S04]  /*0f60*/  UIADD3 UR22, UP0, UPT, UR5, UR16, URZ ;  /* 0x0000001005167290 */ /* 0x000fc8000ff1e0ff */
[----:B------:R-:W-:Y:S01]  /*0f70*/  ULEA.HI.X.SX32 UR23, UR5, UR17, 0x1, UP0 ;  /* 0x0000001105177291 */ /* 0x000fe200080f0eff */
[----:B------:R-:W-:Y:S11]  /*0f80*/  @P0 BRA `(.L_x_34) ;  /* 0x0000000000300947 */ /* 0x000ff60003800000 */
[----:B---345:R-:W3:Y:S01]  /*0f90*/  S2R R2, SR_LANEID ;  /* 0x0000000000027919 */ /* 0x038ee20000000000 */
[----:B------:R-:W-:Y:S05]  /*0fa0*/  WARPSYNC.ALL ;  /* 0x0000000000007948 */ /* 0x000fea0003800000 */
[----:B------:R-:W-:Y:S01]  /*0fb0*/  NOP ;  /* 0x0000000000007918 */ /* 0x000fe20000000000 */
[----:B---3--:R-:W-:-:S05]  /*0fc0*/  IMAD.SHL.U32 R6, R2, 0x4, RZ ;  /* 0x0000000402067824 */ /* 0x008fca00078e00ff */
[----:B------:R-:W3:Y:S01]  /*0fd0*/  LDS R7, [R6+UR8] ;  /* 0x0000000806077984 */ /* 0x000ee20008000800 */
[----:B------:R-:W-:-:S05]  /*0fe0*/  IADD3 R2, P1, PT, R6, UR22, RZ ;  /* 0x0000001606027c10 */ /* 0x000fca000ff3e0ff */
[----:B------:R-:W-:-:S05]  /*0ff0*/  IMAD.X R3, RZ, RZ, UR23, P1 ;  /* 0x00000017ff037e24 */ /* 0x000fca00088e06ff */
[----:B---3--:R3:W4:Y:S01]  /*1000*/  ATOMG.E.EXCH.STRONG.GPU PT, RZ, [R2], R7 ;  /* 0x0000000702ff73a8 */ /* 0x00872200041ee100 */
[----:B------:R-:W-:-:S04]  /*1010*/  DEPBAR {5,4,3,2,1,0} ;  /* 0x0000003f0000791a */ /* 0x000fc80000000000 */
[----:B------:R-:W5:Y:S02]  /*1020*/  CCTL.E.C.LDCU.IV.DEEP [UR22] ;  /* 0x0000000016007540 */ /* 0x000f640009c08000 */
[----:B-----5:R3:W-:Y:S01]  /*1030*/  UTMACCTL.IV [UR22] ;  /* 0x00000000160079b9 */ /* 0x0207e20008000000 */
[----:B------:R-:W-:Y:S01]  /*1040*/  NOP ;  /* 0x0000000000007918 */ /* 0x000fe20000000000 */
.L_x_34:
[----:B------:R-:W-:Y:S05]  /*1050*/  @P0 BRA `(.L_x_35) ;  /* 0x00000000000c0947 */ /* 0x000fea0003800000 */
[----:B------:R0:W-:Y:S01]  /*1060*/  UTMACMDFLUSH ;  /* 0x00000000000079b7 */ /* 0x0001e20000000000 */
[----:B------:R-:W-:Y:S05]  /*1070*/  @P0 BRA `(.L_x_35) ;  /* 0x0000000000040947 */ /* 0x000fea0003800000 */
[----:B------:R-:W-:-:S04]  /*1080*/  DEPBAR.LE SB0, 0x0 ;  /* 0x000080000000791a */ /* 0x000fc80000000000 */
.L_x_35:
[----:B------:R-:W-:Y:S05]  /*1090*/  WARPSYNC.ALL ;  /* 0x0000000000007948 */ /* 0x000fea0003800000 */
[----:B------:R-:W-:Y:S01]  /*10a0*/  NOP ;  /* 0x0000000000007918 */ /* 0x000fe20000000000 */
[----:B----4-:R-:W-:Y:S06]  /*10b0*/  BAR.SYNC.DEFER_BLOCKING 0x0 ;  /* 0x0000000000007b1d */ /* 0x010fec0000010000 */
[----:B------:R-:W-:Y:S02]  /*10c0*/  BSSY.RECONVERGENT B2, `(.L_x_36) ;  /* 0x000000b000027945 */ /* 0x000fe40003800200 */
[----:B------:R-:W-:Y:S06]  /*10d0*/  BAR.SYNC.DEFER_BLOCKING 0x0 ;  /* 0x0000000000007b1d */ /* 0x000fec0000010000 */
[----:B------:R4:W-:Y:S01]  /*10e0*/  @!P0 STS [R10], RZ ;  /* 0x000000ff0a008388 */ /* 0x0009e20000000800 */
[----:B------:R-:W-:Y:S01]  /*10f0*/  NOP ;  /* 0x0000000000007918 */ /* 0x000fe20000000000 */
[----:B------:R-:W-:Y:S05]  /*1100*/  @P3 BRA `(.L_x_37) ;  /* 0x0000000000183947 */ /* 0x000fea0003800000 */
[----:B---3-5:R-:W3:Y:S01]  /*1110*/  LDS R2, [UR8+0x8] ;  /* 0x00000808ff027984 */ /* 0x028ee20008000800 */
[----:B------:R-:W5:Y:S01]  /*1120*/  LDC.64 R6, c[0x0][0x390] ;  /* 0x0000e400ff067b82 */ /* 0x000f620000000a00 */
[----:B------:R-:W-:Y:S02]  /*1130*/  IMAD.MOV.U32 R3, RZ, RZ, 0x70 ;  /* 0x00000070ff037424 */ /* 0x000fe400078e00ff */
[----:B-----5:R5:W-:Y:S03]  /*1140*/  STS.64 [UR8], R6 ;  /* 0x00000006ff007988 */ /* 0x020be60008000a08 */
[----:B---3--:R-:W-:-:S05]  /*1150*/  LOP3.LUT R2, R2, 0x10, R3, 0xd8, !PT ;  /* 0x0000001002027812 */ /* 0x008fca00078ed803 */
[----:B------:R5:W-:Y:S02]  /*1160*/  STS [UR8+0x8], R2 ;  /* 0x00000802ff007988 */ /* 0x000be40008000808 */
.L_x_37:
[----:B---3--:R-:W-:Y:S05]  /*1170*/  BSYNC.RECONVERGENT B2 ;  /* 0x0000000000027941 */ /* 0x008fea0003800200 */
.L_x_36:
[----:B------:R-:W-:Y:S04]  /*1180*/  BSSY.RECONVERGENT B3, `(.L_x_38) ;  /* 0x0000011000037945 */ /* 0x000fe80003800200 */
[----:B------:R-:W-:Y:S04]  /*1190*/  BSSY.RELIABLE B2, `(.L_x_39) ;  /* 0x000000e000027945 */ /* 0x000fe80003800100 */
[----:B------:R-:W-:Y:S05]  /*11a0*/  @P3 BRA `(.L_x_40) ;  /* 0x0000000000243947 */ /* 0x000fea0003800000 */
[----:B-----5:R-:W3:Y:S01]  /*11b0*/  LDS R2, [UR8+0x34] ;  /* 0x00003408ff027984 */ /* 0x020ee20008000800 */
[----:B------:R-:W-:-:S05]  /*11c0*/  IMAD.MOV.U32 R3, RZ, RZ, 0x3f000000 ;  /* 0x3f000000ff037424 */ /* 0x000fca00078e00ff */
[----:B---3--:R-:W-:-:S05]  /*11d0*/  LOP3.LUT R2, R2, 0xff000000, R3, 0xb8, !PT ;  /* 0xff00000002027812 */ /* 0x008fca00078eb803 */
[----:B------:R3:W-:Y:S01]  /*11e0*/  STS [UR8+0x34], R2 ;  /* 0x00003402ff007988 */ /* 0x0007e20008000808 */
[----:B------:R-:W-:Y:S05]  /*11f0*/  @P3 BRA `(.L_x_41) ;  /* 0x00000000001c3947 */ /* 0x000fea0003800000 */
[----:B---3--:R-:W3:Y:S01]  /*1200*/  LDS R2, [UR8+0x38] ;  /* 0x00003808ff027984 */ /* 0x008ee20008000800 */
[----:B------:R-:W-:-:S05]  /*1210*/  IMAD.MOV.U32 R3, RZ, RZ, 0x7f ;  /* 0x0000007fff037424 */ /* 0x000fca00078e00ff */
[----:B---3--:R-:W-:-:S05]  /*1220*/  LOP3.LUT R2, R2, 0xff, R3, 0xb8, !PT ;  /* 0x000000ff02027812 */ /* 0x008fca00078eb803 */
[----:B------:R3:W-:Y:S02]  /*1230*/  STS [UR8+0x38], R2 ;  /* 0x00003802ff007988 */ /* 0x0007e40008000808 */
.L_x_40:
[----:B------:R-:W-:Y:S05]  /*1240*/  @P3 BREAK.RELIABLE B2 ;  /* 0x0000000000023942 */ /* 0x000fea0003800100 */
[----:B------:R-:W-:Y:S05]  /*1250*/  @P3 BRA `(.L_x_42) ;  /* 0x00000000000c3947 */ /* 0x000fea0003800000 */
[----:B------:R2:W-:Y:S02]  /*1260*/  STS [UR8+0x20], R5 ;  /* 0x00002005ff007988 */ /* 0x0005e40008000808 */
.L_x_41:
[----:B------:R-:W-:Y:S05]  /*1270*/  BSYNC.RELIABLE B2 ;  /* 0x0000000000027941 */ /* 0x000fea0003800100 */
.L_x_39:
[----:B------:R2:W-:Y:S02]  /*1280*/  @!P3 STS [UR8+0x24], R4 ;  /* 0x00002404ff00b988 */ /* 0x0005e40008000808 */
.L_x_42:
[----:B------:R-:W-:Y:S05]  /*1290*/  BSYNC.RECONVERGENT B3 ;  /* 0x0000000000037941 */ /* 0x000fea0003800200 */
.L_x_38:
[----:B------:R-:W-:Y:S05]  /*12a0*/  WARPSYNC.ALL ;  /* 0x0000000000007948 */ /* 0x000fea0003800000 */
[----:B------:R-:W-:Y:S01]  /*12b0*/  NOP ;  /* 0x0000000000007918 */ /* 0x000fe20000000000 */
[----:B------:R-:W-:Y:S04]  /*12c0*/  BSSY.RECONVERGENT B3, `(.L_x_43) ;  /* 0x000000e000037945 */ /* 0x000fe80003800200 */
[----:B------:R-:W-:Y:S05]  /*12d0*/  @P3 BRA `(.L_x_44) ;  /* 0x0000000000303947 */ /* 0x000fea0003800000 */
[----:B------:R-:W2:Y:S02]  /*12e0*/  LDS R3, [UR8+0x34] ;  /* 0x00003408ff037984 */ /* 0x000ea40008000800 */
[----:B--2---:R-:W2:Y:S02]  /*12f0*/  LDC.64 R4, c[0x0][0x3b8] ;  /* 0x0000ee00ff047b82 */ /* 0x004ea40000000a00 */
[----:B---3-5:R-:W3:Y:S01]  /*1300*/  LDS R2, [UR8+0x1c] ;  /* 0x00001c08ff027984 */ /* 0x028ee20008000800 */
[C---:B--2---:R-:W-:Y:S01]  /*1310*/  SHF.L.U64.HI R5, R4.reuse, 0x1, R5 ;  /* 0x0000000104057819 */ /* 0x044fe20000010205 */
[----:B------:R-:W-:-:S03]  /*1320*/  IMAD.SHL.U32 R4, R4, 0x2, RZ ;  /* 0x0000000204047824 */ /* 0x000fc600078e00ff */
[--C-:B------:R-:W-:Y:S02]  /*1330*/  SHF.R.U32.HI R7, RZ, 0x4, R5.reuse ;  /* 0x00000004ff077819 */ /* 0x100fe40000011605 */
[----:B------:R-:W-:-:S05]  /*1340*/  SHF.R.U64 R4, R4, 0x4, R5 ;  /* 0x0000000404047819 */ /* 0x000fca0000001205 */
[----:B------:R2:W-:Y:S01]  /*1350*/  STS [UR8+0xc], R4 ;  /* 0x00000c04ff007988 */ /* 0x0005e20008000808 */
[----:B------:R-:W-:Y:S02]  /*1360*/  LOP3.LUT R3, R3, 0x7, RZ, 0xb8, !PT ;  /* 0x0000000703037812 */ /* 0x000fe400078eb8ff */
[----:B---3--:R-:W-:-:S03]  /*1370*/  LOP3.LUT R2, R2, 0xf, R7, 0xb8, !PT ;  /* 0x0000000f02027812 */ /* 0x008fc600078eb807 */
[----:B------:R2:W-:Y:S04]  /*1380*/  STS [UR8+0x34], R3 ;  /* 0x00003403ff007988 */ /* 0x0005e80008000808 */
[----:B------:R2:W-:Y:S02]  /*1390*/  STS [UR8+0x1c], R2 ;  /* 0x00001c02ff007988 */ /* 0x0005e40008000808 */
.L_x_44:
[----:B------:R-:W-:Y:S05]  /*13a0*/  BSYNC.RECONVERGENT B3 ;  /* 0x0000000000037941 */ /* 0x000fea0003800200 */
.L_x_43:
[----:B------:R-:W-:Y:S04]  /*13b0*/  BSSY.RECONVERGENT B4, `(.L_x_45) ;  /* 0x000001a000047945 */ /* 0x000fe80003800200 */
[----:B------:R-:W-:Y:S04]  /*13c0*/  BSSY.RELIABLE B3, `(.L_x_46) ;  /* 0x0000015000037945 */ /* 0x000fe80003800100 */
[----:B------:R-:W-:Y:S05]  /*13d0*/  @P3 BRA `(.L_x_47) ;  /* 0x0000000000203947 */ /* 0x000fea0003800000 */
[----:B--23-5:R-:W2:Y:S02]  /*13e0*/  LDS R2, [UR8+0x34] ;  /* 0x00003408ff027984 */ /* 0x02cea40008000800 */
[----:B--2---:R-:W-:-:S05]  /*13f0*/  LOP3.LUT R2, R2, 0x38, RZ, 0xb8, !PT ;  /* 0x0000003802027812 */ /* 0x004fca00078eb8ff */
[----:B------:R2:W-:Y:S01]  /*1400*/  STS [UR8+0x34], R2 ;  /* 0x00003402ff007988 */ /* 0x0005e20008000808 */
[----:B------:R-:W-:Y:S05]  /*1410*/  @P3 BRA `(.L_x_48) ;  /* 0x0000000000203947 */ /* 0x000fea0003800000 */
[----:B--2---:R-:W2:Y:S01]  /*1420*/  LDS R2, [UR8+0x8] ;  /* 0x00000808ff027984 */ /* 0x004ea20008000800 */
[----:B------:R-:W-:-:S05]  /*1430*/  IMAD.MOV.U32 R3, RZ, RZ, 0x780 ;  /* 0x00000780ff037424 */ /* 0x000fca00078e00ff */
[----:B--2---:R-:W-:-:S05]  /*1440*/  LOP3.LUT R2, R2, 0x300, R3, 0xd8, !PT ;  /* 0x0000030002027812 */ /* 0x004fca00078ed803 */
[----:B------:R2:W-:Y:S02]  /*1450*/  STS [UR8+0x8], R2 ;  /* 0x00000802ff007988 */ /* 0x0005e40008000808 */
.L_x_47:
[----:B------:R-:W-:Y:S05]  /*1460*/  @P3 BRA `(.L_x_49) ;  /* 0x0000000000283947 */ /* 0x000fea0003800000 */
[----:B--23-5:R-:W2:Y:S02]  /*1470*/  LDS R2, [UR8+0x8] ;  /* 0x00000808ff027984 */ /* 0x02cea40008000800 */
[----:B--2---:R-:W-:-:S05]  /*1480*/  LOP3.LUT R2, R2, 0x1800, RZ, 0xb8, !PT ;  /* 0x0000180002027812 */ /* 0x004fca00078eb8ff */
[----:B------:R3:W-:Y:S02]  /*1490*/  STS [UR8+0x8], R2 ;  /* 0x00000802ff007988 */ /* 0x0007e40008000808 */
.L_x_48:
[----:B------:R-:W-:Y:S05]  /*14a0*/  @P3 BREAK.RELIABLE B3 ;  /* 0x0000000000033942 */ /* 0x000fea0003800100 */
[----:B------:R-:W-:Y:S05]  /*14b0*/  @P3 BRA `(.L_x_50) ;  /* 0x0000000000243947 */ /* 0x000fea0003800000 */
[----:B--23--:R-:W2:Y:S01]  /*14c0*/  LDS R2, [UR8+0x8] ;  /* 0x00000808ff027984 */ /* 0x00cea20008000800 */
[----:B------:R-:W-:-:S05]  /*14d0*/  IMAD.MOV.U32 R3, RZ, RZ, 0x6000 ;  /* 0x00006000ff037424 */ /* 0x000fca00078e00ff */
[----:B--2---:R-:W-:-:S04]  /*14e0*/  LOP3.LUT R2, R2, 0x6000, R3, 0xd8, !PT ;  /* 0x0000600002027812 */ /* 0x004fc800078ed803 */
[----:B------:R-:W-:-:S05]  /*14f0*/  LOP3.LUT R2, R2, 0x400000, RZ, 0xb8, !PT ;  /* 0x0040000002027812 */ /* 0x000fca00078eb8ff */
[----:B------:R2:W-:Y:S02]  /*1500*/  STS [UR8+0x8], R2 ;  /* 0x00000802ff007988 */ /* 0x0005e40008000808 */
.L_x_49:
[----:B------:R-:W-:Y:S05]  /*1510*/  BSYNC.RELIABLE B3 ;  /* 0x0000000000037941 */ /* 0x000fea0003800100 */
.L_x_46:
[----:B--23-5:R-:W2:Y:S02]  /*1520*/  @!P3 LDS R2, [UR8+0x8] ;  /* 0x00000808ff02b984 */ /* 0x02cea40008000800 */
[----:B--2---:R-:W-:-:S05]  /*1530*/  @!P3 LOP3.LUT R2, R2, 0x8000, RZ, 0xb8, !PT ;  /* 0x000080000202b812 */ /* 0x004fca00078eb8ff */
[----:B------:R5:W-:Y:S02]  /*1540*/  @!P3 STS [UR8+0x8], R2 ;  /* 0x00000802ff00b988 */ /* 0x000be40008000808 */
.L_x_50:
[----:B------:R-:W-:Y:S05]  /*1550*/  BSYNC.RECONVERGENT B4 ;  /* 0x0000000000047941 */ /* 0x000fea0003800200 */
.L_x_45:
[----:B------:R-:W-:Y:S05]  /*1560*/  WARPSYNC.ALL ;  /* 0x0000000000007948 */ /* 0x000fea0003800000 */
[----:B------:R-:W-:Y:S01]  /*1570*/  NOP ;  /* 0x0000000000007918 */ /* 0x000fe20000000000 */
[----:B------:R-:W-:-:S04]  /*1580*/  UIADD3 UR4, UPT, UPT, UR4, 0x100, URZ ;  /* 0x0000010004047890 */ /* 0x000fc8000fffe0ff */
[----:B------:R-:W-:-:S04]  /*1590*/  UIADD3 UR16, UP0, UPT, UR4, UR16, URZ ;  /* 0x0000001004107290 */ /* 0x000fc8000ff1e0ff */
[----:B------:R-:W-:Y:S01]  /*15a0*/  ULEA.HI.X.SX32 UR17, UR4, UR17, 0x1, UP0 ;  /* 0x0000001104117291 */ /* 0x000fe200080f0eff */
[----:B------:R-:W-:Y:S11]  /*15b0*/  @P0 BRA `(.L_x_51) ;  /* 0x0000000000300947 */ /* 0x000ff60003800000 */
[----:B--23-5:R-:W2:Y:S01]  /*15c0*/  S2R R2, SR_LANEID ;  /* 0x0000000000027919 */ /* 0x02cea20000000000 */
[----:B------:R-:W-:Y:S05]  /*15d0*/  WARPSYNC.ALL ;  /* 0x0000000000007948 */ /* 0x000fea0003800000 */
[----:B------:R-:W-:Y:S01]  /*15e0*/  NOP ;  /* 0x0000000000007918 */ /* 0x000fe20000000000 */
[----:B--2---:R-:W-:-:S05]  /*15f0*/  IMAD.SHL.U32 R4, R2, 0x4, RZ ;  /* 0x0000000402047824 */ /* 0x004fca00078e00ff */
[----:B------:R-:W2:Y:S01]  /*1600*/  LDS R5, [R4+UR8] ;  /* 0x0000000804057984 */ /* 0x000ea20008000800 */
[----:B------:R-:W-:-:S05]  /*1610*/  IADD3 R2, P1, PT, R4, UR16, RZ ;  /* 0x0000001004027c10 */ /* 0x000fca000ff3e0ff */
[----:B------:R-:W-:-:S05]  /*1620*/  IMAD.X R3, RZ, RZ, UR17, P1 ;  /* 0x00000011ff037e24 */ /* 0x000fca00088e06ff */
[----:B--2---:R2:W3:Y:S01]  /*1630*/  ATOMG.E.EXCH.STRONG.GPU PT, RZ, [R2], R5 ;  /* 0x0000000502ff73a8 */ /* 0x0044e200041ee100 */
[----:B------:R-:W-:-:S04]  /*1640*/  DEPBAR {5,4,3,2,1,0} ;  /* 0x0000003f0000791a */ /* 0x000fc80000000000 */
[----:B------:R-:W5:Y:S02]  /*1650*/  CCTL.E.C.LDCU.IV.DEEP [UR16] ;  /* 0x0000000010007540 */ /* 0x000f640009c08000 */
[----:B-----5:R2:W-:Y:S01]  /*1660*/  UTMACCTL.IV [UR16] ;  /* 0x00000000100079b9 */ /* 0x0205e20008000000 */
[----:B------:R-:W-:Y:S01]  /*1670*/  NOP ;  /* 0x0000000000007918 */ /* 0x000fe20000000000 */
.L_x_51:
[----:B------:R-:W-:Y:S05]  /*1680*/  @P0 BRA `(.L_x_52) ;  /* 0x00000000000c0947 */ /* 0x000fea0003800000 */
[----:B------:R0:W-:Y:S01]  /*1690*/  UTMACMDFLUSH ;  /* 0x00000000000079b7 */ /* 0x0001e20000000000 */
[----:B------:R-:W-:Y:S05]  /*16a0*/  @P0 BRA `(.L_x_52) ;  /* 0x0000000000040947 */ /* 0x000fea0003800000 */
[----:B------:R-:W-:-:S04]  /*16b0*/  DEPBAR.LE SB0, 0x0 ;  /* 0x000080000000791a */ /* 0x000fc80000000000 */
.L_x_52:
[----:B------:R-:W-:Y:S05]  /*16c0*/  WARPSYNC.ALL ;  /* 0x0000000000007948 */ /* 0x000fea0003800000 */
[----:B------:R-:W-:Y:S01]  /*16d0*/  NOP ;  /* 0x0000000000007918 */ /* 0x000fe20000000000 */
[----:B---3--:R-:W-:Y:S01]  /*16e0*/  BAR.SYNC.DEFER_BLOCKING 0x0 ;  /* 0x0000000000007b1d */ /* 0x008fe20000010000 */
[----:B--2--5:R-:W-:Y:S01]  /*16f0*/  SHF.R.U32.HI R2, RZ, 0x5, R0 ;  /* 0x00000005ff027819 */ /* 0x024fe20000011600 */
[----:B------:R-:W-:Y:S01]  /*1700*/  UIADD3 UR12, UPT, UPT, UR8, 0x10010, URZ ;  /* 0x00010010080c7890 */ /* 0x000fe2000fffe0ff */
[----:B------:R-:W-:Y:S01]  /*1710*/  ISETP.GE.AND P0, PT, R12, 0x1, PT ;  /* 0x000000010c00780c */ /* 0x000fe20003f06270 */
[----:B------:R-:W-:Y:S01]  /*1720*/  USHF.L.U32 UR15, UR7, 0x7, URZ ;  /* 0x00000007070f7899 */ /* 0x000fe200080006ff */
[----:B------:R-:W-:Y:S01]  /*1730*/  R2UR UR18, R2 ;  /* 0x00000000021272ca */ /* 0x000fe200000e0000 */
[----:B------:R-:W-:Y:S01]  /*1740*/  VOTEU.ALL UP0, P3 ;  /* 0x0000000000ff7886 */ /* 0x000fe20001800000 */
[----:B------:R-:W-:Y:S01]  /*1750*/  UMOV UR4, 0x1 ;  /* 0x0000000100047882 */ /* 0x000fe20000000000 */
[----:B------:R-:W-:Y:S01]  /*1760*/  VOTEU.ALL UP1, P3 ;  /* 0x0000000000ff7886 */ /* 0x000fe20001820000 */
[----:B------:R-:W-:Y:S01]  /*1770*/  USHF.L.U32 UR19, UR19, 0x7, URZ ;  /* 0x0000000713137899 */ /* 0x000fe200080006ff */
[----:B------:R-:W-:Y:S01]  /*1780*/  BSSY.RECONVERGENT B4, `(.L_x_53) ;  /* 0x0000018000047945 */ /* 0x000fe20003800200 */
[----:B------:R-:W-:-:S04]  /*1790*/  @!UP0 UIADD3 UR10, UPT, UPT, -UR4, 0x100000, URZ ;  /* 0x00100000040a8890 */ /* 0x000fc8000fffe1ff */
[----:B------:R-:W-:Y:S02]  /*17a0*/  @!UP0 USHF.L.U32 UR11, UR10, 0xb, URZ ;  /* 0x0000000b0a0b8899 */ /* 0x000fe400080006ff */
[----:B------:R-:W-:Y:S02]  /*17b0*/  @!UP0 USHF.L.U32 UR10, UR10, 0x1, URZ ;  /* 0x000000010a0a8899 */ /* 0x000fe400080006ff */
[----:B------:R-:W-:-:S04]  /*17c0*/  @!UP0 UIADD3 UR4, UPT, UPT, -UR4, 0x100000, URZ ;  /* 0x0010000004048890 */ /* 0x000fc8000fffe1ff */
[----:B------:R-:W-:Y:S02]  /*17d0*/  @!UP0 USHF.L.U32 UR5, UR4, 0xb, URZ ;  /* 0x0000000b04058899 */ /* 0x000fe400080006ff */
[----:B------:R-:W-:Y:S01]  /*17e0*/  @!UP0 USHF.L.U32 UR4, UR4, 0x1, URZ ;  /* 0x0000000104048899 */ /* 0x000fe200080006ff */
[----:B------:R-:W-:Y:S01]  /*17f0*/  VOTEU.ALL UP0, P3 ;  /* 0x0000000000ff7886 */ /* 0x000fe20001800000 */
[----:B------:R-:W2:Y:S04]  /*1800*/  FENCE.VIEW.ASYNC.S ;  /* 0x00000000000073c6 */ /* 0x000ea80000000000 */
[----:B--2---:R2:W3:Y:S06]  /*1810*/  @!UP0 SYNCS.EXCH.64 URZ, [UR8+0x10000], UR10 ;  /* 0x0100000a08ff85b2 */ /* 0x0044ec0008000100 */
[----:B------:R2:W3:Y:S02]  /*1820*/  @!UP1 SYNCS.EXCH.64 URZ, [UR8+0x10010], UR4 ;  /* 0x0100100408ff95b2 */ /* 0x0004e40008000100 */
[----:B---3--:R-:W-:Y:S06]  /*1830*/  BAR.SYNC.DEFER_BLOCKING 0x0 ;  /* 0x0000000000007b1d */ /* 0x008fec0000010000 */
[----:B------:R-:W-:Y:S05]  /*1840*/  @P3 BRA `(.L_x_54) ;  /* 0x00000000002c3947 */ /* 0x000fea0003800000 */
[----:B--2---:R-:W-:Y:S02]  /*1850*/  UMOV UR4, 0x1 ;  /* 0x0000000100047882 */ /* 0x004fe40000000000 */
[----:B------:R-:W-:-:S04]  /*1860*/  UIADD3 UR10, UPT, UPT, -UR4, 0x100000, URZ ;  /* 0x00100000040a7890 */ /* 0x000fc8000fffe1ff */
[----:B------:R-:W-:Y:S02]  /*1870*/  USHF.L.U32 UR11, UR10, 0xb, URZ ;  /* 0x0000000b0a0b7899 */ /* 0x000fe400080006ff */
[----:B------:R-:W-:Y:S02]  /*1880*/  USHF.L.U32 UR10, UR10, 0x1, URZ ;  /* 0x000000010a0a7899 */ /* 0x000fe400080006ff */
[----:B------:R-:W-:-:S04]  /*1890*/  UIADD3 UR4, UPT, UPT, -UR4, 0x100000, URZ ;  /* 0x0010000004047890 */ /* 0x000fc8000fffe1ff */
[----:B------:R-:W-:Y:S02]  /*18a0*/  USHF.L.U32 UR5, UR4, 0xb, URZ ;  /* 0x0000000b04057899 */ /* 0x000fe400080006ff */
[----:B------:R-:W-:Y:S01]  /*18b0*/  USHF.L.U32 UR4, UR4, 0x1, URZ ;  /* 0x0000000104047899 */ /* 0x000fe200080006ff */
[----:B------:R-:W2:Y:S03]  /*18c0*/  FENCE.VIEW.ASYNC.S ;  /* 0x00000000000073c6 */ /* 0x000ea60000000000 */
[----:B--2---:R3:W5:Y:S08]  /*18d0*/  SYNCS.EXCH.64 URZ, [UR8+0x10008], UR10 ;  /* 0x0100080a08ff75b2 */ /* 0x0047700008000100 */
[----:B------:R3:W2:Y:S02]  /*18e0*/  SYNCS.EXCH.64 URZ, [UR8+0x10018], UR4 ;  /* 0x0100180408ff75b2 */ /* 0x0006a40008000100 */
[----:B---3--:R-:W-:Y:S01]  /*18f0*/  NOP ;  /* 0x0000000000007918 */ /* 0x008fe20000000000 */
.L_x_54:
[----:B--2---:R-:W-:Y:S05]  /*1900*/  BSYNC.RECONVERGENT B4 ;  /* 0x0000000000047941 */ /* 0x004fea0003800200 */
.L_x_53:
[----:B------:R-:W-:Y:S05]  /*1910*/  @!P0 BRA `(.L_x_55) ;  /* 0x0000000800908947 */ /* 0x000fea0003800000 */
[----:B-----5:R-:W-:Y:S01]  /*1920*/  BAR.SYNC.DEFER_BLOCKING 0x0 ;  /* 0x0000000000007b1d */ /* 0x020fe20000010000 */
[----:B------:R-:W-:Y:S01]  /*1930*/  @!P3 IMAD.MOV.U32 R2, RZ, RZ, 0x8000 ;  /* 0x00008000ff02b424 */ /* 0x000fe200078e00ff */
[----:B------:R-:W-:Y:S02]  /*1940*/  ELECT P1, URZ, PT ;  /* 0x0000000000ff782f */ /* 0x000fe40003820000 */
[----:B------:R-:W-:Y:S02]  /*1950*/  ELECT P0, URZ, PT ;  /* 0x0000000000ff782f */ /* 0x000fe40003800000 */
[C---:B------:R-:W-:Y:S01]  /*1960*/  ISETP.LT.U32.AND P1, PT, R132.reuse, 0x20, P1 ;  /* 0x000000208400780c */ /* 0x040fe20000f21070 */
[----:B------:R-:W-:Y:S01]  /*1970*/  UMOV UR11, UR15 ;  /* 0x0000000f000b7c82 */ /* 0x000fe20008000000 */
[----:B------:R-:W-:Y:S01]  /*1980*/  ISETP.LT.U32.AND P0, PT, R132, 0x40, P0 ;  /* 0x000000408400780c */ /* 0x000fe20000701070 */
[----:B------:R-:W-:-:S04]  /*1990*/  ULOP3.LUT UR4, UR18, 0x1, URZ, 0xc0, !UPT ;  /* 0x0000000112047892 */ /* 0x000fc8000f8ec0ff */
[----:B------:R-:W-:Y:S02]  /*19a0*/  ULEA UR5, UR4, UR8, 0xd ;  /* 0x0000000804057291 */ /* 0x000fe4000f8e68ff */
[----:B------:R-:W-:-:S04]  /*19b0*/  ULEA UR6, UR4, UR19, 0x6 ;  /* 0x0000001304067291 */ /* 0x000fc8000f8e30ff */
[----:B------:R-:W-:Y:S01]  /*19c0*/  VOTEU.ANY UP0, P1 ;  /* 0x0000000000ff7886 */ /* 0x000fe20000800100 */
[----:B------:R-:W-:Y:S01]  /*19d0*/  VOTEU.ANY UP2, P1 ;  /* 0x0000000000ff7886 */ /* 0x000fe20000840100 */
[----:B------:R-:W-:Y:S01]  /*19e0*/  VOTEU.ANY UP1, P0 ;  /* 0x0000000000ff7886 */ /* 0x000fe20000020100 */
[----:B------:R-:W-:Y:S01]  /*19f0*/  VOTEU.ANY UP3, P0 ;  /* 0x0000000000ff7886 */ /* 0x000fe20000060100 */
[----:B------:R2:W-:Y:S01]  /*1a00*/  @!P3 SYNCS.ARRIVE.TRANS64 RZ, [UR8+0x10000], R2 ;  /* 0x01000002ffffb9a7 */ /* 0x0005e20008000008 */
[----:B------:R3:W-:Y:S06]  /*1a10*/  MEMBAR.ALL.CTA ;  /* 0x0000000000007992 */ /* 0x0007ec0000008000 */
[----:B---3--:R-:W3:Y:S01]  /*1a20*/  FENCE.VIEW.ASYNC.S ;  /* 0x00000000000073c6 */ /* 0x008ee20000000000 */
[----:B------:R-:W-:Y:S01]  /*1a30*/  @UP0 UIADD3 UR9, UPT, UPT, UR8, 0x10000, URZ ;  /* 0x0001000008090890 */ /* 0x000fe2000fffe0ff */
[----:B------:R-:W-:Y:S01]  /*1a40*/  @UP0 UMOV UR10, URZ ;  /* 0x000000ff000a0c82 */ /* 0x000fe20008000000 */
[----:B------:R-:W-:-:S02]  /*1a50*/  @UP1 UIADD3 UR4, UPT, UPT, UR5, 0x8000, URZ ;  /* 0x0000800005041890 */ /* 0x000fc4000fffe0ff */
[----:B------:R-:W-:Y:S01]  /*1a60*/  @UP1 UIADD3 UR5, UPT, UPT, UR8, 0x10000, URZ ;  /* 0x0001000008051890 */ /* 0x000fe2000fffe0ff */
[----:B------:R-:W-:Y:S01]  /*1a70*/  @UP1 UMOV UR7, URZ ;  /* 0x000000ff00071c82 */ /* 0x000fe20008000000 */
[----:B------:R-:W-:Y:S01]  /*1a80*/  UISETP.NE.U32.AND UP0, UPT, UR18, URZ, UPT ;  /* 0x000000ff1200728c */ /* 0x000fe2000bf05070 */
[----:B---3--:R-:W-:Y:S06]  /*1a90*/  BAR.SYNC.DEFER_BLOCKING 0x0 ;  /* 0x0000000000007b1d */ /* 0x008fec0000010000 */
[----:B------:R2:W-:Y:S02]  /*1aa0*/  @UP2 UTMALDG.2D [UR8], [UR20] ;  /* 0x00000008140025b4 */ /* 0x0005e40008008000 */
[----:B------:R-:W-:Y:S06]  /*1ab0*/  BAR.SYNC.DEFER_BLOCKING 0x0 ;  /* 0x0000000000007b1d */ /* 0x000fec0000010000 */
[----:B------:R2:W-:Y:S02]  /*1ac0*/  @UP3 UTMALDG.2D [UR4], [UR22] ;  /* 0x00000004160035b4 */ /* 0x0005e40008008000 */
[----:B------:R-:W-:Y:S06]  /*1ad0*/  BAR.SYNC.DEFER_BLOCKING 0x0 ;  /* 0x0000000000007b1d */ /* 0x000fec0000010000 */
[----:B------:R-:W3:Y:S02]  /*1ae0*/  SYNCS.PHASECHK.TRANS64.TRYWAIT P0, [UR8+0x10000], RZ ;  /* 0x010000ffff0075a7 */ /* 0x000ee40008001108 */
[----:B--23--:R-:W-:Y:S05]  /*1af0*/  @!P0 BRA `(.L_x_56) ;  /* 0x0000001000b48947 */ /* 0x00cfea0003800000 */
.L_x_70:
[----:B------:R-:W-:Y:S05]  /*1b00*/  BRA.U UP0, `(.L_x_57) ;  /* 0x0000000100787547 */ /* 0x000fea000b800000 */
[----:B------:R-:W-:Y:S02]  /*1b10*/  UIADD3 UR4, UPT, UPT, UR8, 0x8000, URZ ;  /* 0x0000800008047890 */ /* 0x000fe4000fffe0ff */
[----:B------:R-:W-:Y:S02]  /*1b20*/  USHF.R.U32.HI UR6, URZ, 0x4, UR8 ;  /* 0x00000004ff067899 */ /* 0x000fe40008011608 */
[----:B------:R-:W-:Y:S02]  /*1b30*/  USHF.R.U32.HI UR4, URZ, 0x4, UR4 ;  /* 0x00000004ff047899 */ /* 0x000fe40008011604 */
[----:B------:R-:W-:Y:S02]  /*1b40*/  USGXT.U32 UR6, UR6, 0xe ;  /* 0x0000000e0606789a */ /* 0x000fe40008000000 */
[----:B------:R-:W-:Y:S02]  /*1b50*/  USGXT.U32 UR5, UR4, 0xe ;  /* 0x0000000e0405789a */ /* 0x000fe40008000000 */
[----:B------:R-:W-:-:S02]  /*1b60*/  UIADD3 UR32, UP0, UPT, UR6, 0x2, URZ ;  /* 0x0000000206207890 */ /* 0x000fc4000ff1e0ff */
[----:B------:R-:W-:Y:S01]  /*1b70*/  UIADD3 UR34, UP1, UPT, UR5, 0x2000080, URZ ;  /* 0x0200008005227890 */ /* 0x000fe2000ff3e0ff */
[----:B------:R-:W-:Y:S01]  /*1b80*/  UMOV UR4, URZ ;  /* 0x000000ff00047c82 */ /* 0x000fe20008000000 */
[----:B------:R-:W-:Y:S01]  /*1b90*/  UMOV UR36, 0x0 ;  /* 0x0000000000247882 */ /* 0x000fe20000000000 */
[----:B------:R-:W-:Y:S02]  /*1ba0*/  UIADD3.X UR33, UPT, UPT, UR4, 0x40004040, URZ, UP0, !UPT ;  /* 0x4000404004217890 */ /* 0x000fe400087fe4ff */
[----:B------:R-:W-:Y:S02]  /*1bb0*/  UIADD3.X UR35, UPT, UPT, UR4, 0x40004040, URZ, UP1, !UPT ;  /* 0x4000404004237890 */ /* 0x000fe40008ffe4ff */
[----:B------:R-:W-:Y:S02]  /*1bc0*/  ULOP3.LUT UR4, UR5, 0x2000000, URZ, 0xfc, !UPT ;  /* 0x0200000005047892 */ /* 0x000fe4000f8efcff */
[----:B------:R-:W-:Y:S02]  /*1bd0*/  UIADD3.64 UR10, UPT, UPT, UR32, 0x2, URZ ;  /* 0x00000002200a7897 */ /* 0x000fe4000fffe0ff */
[----:B------:R-:W-:-:S02]  /*1be0*/  UIADD3.64 UR24, UPT, UPT, UR34, 0x80, URZ ;  /* 0x0000008022187897 */ /* 0x000fc4000fffe0ff */
[----:B------:R-:W-:Y:S02]  /*1bf0*/  UIADD3.64 UR26, UPT, UPT, UR32, 0x4, URZ ;  /* 0x00000004201a7897 */ /* 0x000fe4000fffe0ff */
[----:B------:R-:W-:Y:S01]  /*1c00*/  UIADD3.64 UR30, UPT, UPT, UR34, 0x100, URZ ;  /* 0x00000100221e7897 */ /* 0x000fe2000fffe0ff */
[----:B------:R-:W-:Y:S01]  /*1c10*/  UMOV UR37, 0x8210010 ;  /* 0x0821001000257882 */ /* 0x000fe20000000000 */
[----:B------:R-:W-:Y:S01]  /*1c20*/  UMOV UR7, 0x40004040 ;  /* 0x4000404000077882 */ /* 0x000fe20000000000 */
[----:B------:R-:W-:Y:S01]  /*1c30*/  UMOV UR5, 0x40004040 ;  /* 0x4000404000057882 */ /* 0x000fe20000000000 */
[----:B------:R-:W-:Y:S01]  /*1c40*/  UMOV UR38, 0x0 ;  /* 0x0000000000267882 */ /* 0x000fe20000000000 */
[----:B------:R-:W-:Y:S01]  /*1c50*/  UMOV UR39, 0x8210010 ;  /* 0x0821001000277882 */ /* 0x000fe20000000000 */
[----:B------:R-:W-:Y:S01]  /*1c60*/  UMOV UR40, 0x0 ;  /* 0x0000000000287882 */ /* 0x000fe20000000000 */
[----:B------:R-:W-:Y:S01]  /*1c70*/  UMOV UR41, 0x8210010 ;  /* 0x0821001000297882 */ /* 0x000fe20000000000 */
[----:B------:R2:W-:Y:S01]  /*1c80*/  UTCHMMA gdesc[UR6], gdesc[UR4], tmem[UR28], tmem[UR36], idesc[UR37], !UPT ;  /* 0x00ff2404060075ea */ /* 0x0005e2000f80001c */
[----:B------:R-:W-:Y:S01]  /*1c90*/  UMOV UR42, 0x0 ;  /* 0x00000000002a7882 */ /* 0x000fe20000000000 */
[----:B------:R-:W-:Y:S01]  /*1ca0*/  UMOV UR43, 0x8210010 ;  /* 0x08210010002b7882 */ /* 0x000fe20000000000 */
[----:B------:R2:W-:Y:S01]  /*1cb0*/  UTCHMMA gdesc[UR32], gdesc[UR34], tmem[UR28], tmem[UR38], idesc[UR39], UPT ;  /* 0x00ff2622200075ea */ /* 0x0005e2000b80001c */
[----:B------:R2:W-:Y:S01]  /*1cc0*/  UTCHMMA gdesc[UR10], gdesc[UR24], tmem[UR28], tmem[UR40], idesc[UR41], UPT ;  /* 0x00ff28180a0075ea */ /* 0x0005e2000b80001c */
[----:B------:R2:W-:Y:S01]  /*1cd0*/  UTCHMMA gdesc[UR26], gdesc[UR30], tmem[UR28], tmem[UR42], idesc[UR43], UPT ;  /* 0x00ff2a1e1a0075ea */ /* 0x0005e2000b80001c */
[----:B------:R-:W-:Y:S01]  /*1ce0*/  NOP ;  /* 0x0000000000007918 */ /* 0x000fe20000000000 */
.L_x_57:
[----:B------:R-:W-:Y:S01]  /*1cf0*/  ELECT P0, URZ, PT ;  /* 0x0000000000ff782f */ /* 0x000fe20003800000 */
[----:B--2---:R-:W-:Y:S01]  /*1d00*/  UMOV UR4, UR12 ;  /* 0x0000000c00047c82 */ /* 0x004fe20008000000 */
[----:B------:R-:W-:Y:S02]  /*1d10*/  UMOV UR5, URZ ;  /* 0x000000ff00057c82 */ /* 0x000fe40008000000 */
[----:B------:R-:W-:-:S13]  /*1d20*/  ISETP.LT.U32.AND P0, PT, R132, 0x20, P0 ;  /* 0x000000208400780c */ /* 0x000fda0000701070 */
[----:B------:R-:W-:Y:S01]  /*1d30*/  VOTEU.ANY UP0, P0 ;  /* 0x0000000000ff7886 */ /* 0x000fe20000000100 */
[----:B------:R-:W-:Y:S01]  /*1d40*/  VOTEU.ANY UP1, P0 ;  /* 0x0000000000ff7886 */ /* 0x000fe20000020100 */
[----:B------:R-:W-:-:S03]  /*1d50*/  ISETP.GE.U32.AND P0, PT, R12, 0x41, PT ;  /* 0x000000410c00780c */ /* 0x000fc60003f06070 */
[----:B------:R-:W-:Y:S02]  /*1d60*/  @UP0 UMOV UR4, UR4 ;  /* 0x0000000400040c82 */ /* 0x000fe40008000000 */
[----:B------:R2:W-:Y:S01]  /*1d70*/  @UP1 UTCBAR [UR4], URZ ;  /* 0x000000ff040013e9 */ /* 0x0005e200080000ff */
[----:B------:R-:W-:Y:S06]  /*1d80*/  BAR.SYNC.DEFER_BLOCKING 0x0 ;  /* 0x0000000000007b1d */ /* 0x000fec0000010000 */
[----:B------:R-:W3:Y:S02]  /*1d90*/  SYNCS.PHASECHK.TRANS64.TRYWAIT P1, [UR8+0x10010], RZ ;  /* 0x010010ffff0075a7 */ /* 0x000ee40008021108 */
[----:B--23--:R-:W-:Y:S05]  /*1da0*/  @!P1 BRA `(.L_x_58) ;  /* 0x0000001000149947 */ /* 0x00cfea0003800000 */
.L_x_71:
[----:B------:R-:W-:Y:S01]  /*1db0*/  UMOV UR4, URZ ;  /* 0x000000ff00047c82 */ /* 0x000fe20008000000 */
[----:B------:R-:W-:Y:S05]  /*1dc0*/  @!P0 BRA `(.L_x_55) ;  /* 0x0000000400648947 */ /* 0x000fea0003800000 */
[----:B------:R-:W2:Y:S01]  /*1dd0*/  LDCU UR44, c[0x0][0x3a0] ;  /* 0x00007400ff2c77ac */ /* 0x000ea20008000800 */
[----:B------:R-:W-:Y:S01]  /*1de0*/  UMOV UR9, 0x1 ;  /* 0x0000000100097882 */ /* 0x000fe20000000000 */
[----:B------:R-:W-:-:S05]  /*1df0*/  UMOV UR14, 0x40 ;  /* 0x00000040000e7882 */ /* 0x000fca0000000000 */
.L_x_62:
[----:B------:R-:W-:Y:S01]  /*1e00*/  BAR.SYNC.DEFER_BLOCKING 0x0 ;  /* 0x0000000000007b1d */ /* 0x000fe20000010000 */
[----:B------:R-:W-:Y:S01]  /*1e10*/  ULEA UR29, UR9, UR8, 0x3 ;  /* 0x00000008091d7291 */ /* 0x000fe2000f8e18ff */
[----:B------:R-:W-:Y:S01]  /*1e20*/  @!P3 IMAD.MOV.U32 R2, RZ, RZ, 0x8000 ;  /* 0x00008000ff02b424 */ /* 0x000fe200078e00ff */
[----:B------:R-:W-:Y:S01]  /*1e30*/  ELECT P1, URZ, PT ;  /* 0x0000000000ff782f */ /* 0x000fe20003820000 */
[----:B------:R-:W-:-:S03]  /*1e40*/  ULEA UR12, UR9, UR8, 0xe ;  /* 0x00000008090c7291 */ /* 0x000fc6000f8e70ff */
[----:B------:R-:W-:Y:S02]  /*1e50*/  ISETP.LT.U32.AND P1, PT, R132, 0x20, P1 ;  /* 0x000000208400780c */ /* 0x000fe40000f21070 */
[----:B------:R-:W-:Y:S01]  /*1e60*/  ELECT P0, URZ, PT ;  /* 0x0000000000ff782f */ /* 0x000fe20003800000 */
[----:B------:R-:W-:-:S03]  /*1e70*/  ULOP3.LUT UR24, UR18, 0x1, URZ, 0xc0, !UPT ;  /* 0x0000000112187892 */ /* 0x000fc6000f8ec0ff */
[----:B------:R-:W-:Y:S01]  /*1e80*/  ISETP.LT.U32.AND P0, PT, R132, 0x40, P0 ;  /* 0x000000408400780c */ /* 0x000fe20000701070 */
[----:B------:R-:W-:Y:S02]  /*1e90*/  UIADD3 UR5, UPT, UPT, UR12, 0x8000, URZ ;  /* 0x000080000c057890 */ /* 0x000fe4000fffe0ff */
[----:B------:R-:W-:Y:S02]  /*1ea0*/  ULEA UR26, UR24, UR19, 0x6 ;  /* 0x00000013181a7291 */ /* 0x000fe4000f8e30ff */
[----:B------:R-:W-:Y:S01]  /*1eb0*/  ULEA UR24, UR24, UR5, 0xd ;  /* 0x0000000518187291 */ /* 0x000fe2000f8e68ff */
[----:B------:R-:W-:Y:S01]  /*1ec0*/  UMOV UR27, UR14 ;  /* 0x0000000e001b7c82 */ /* 0x000fe20008000000 */
[----:B------:R-:W-:Y:S01]  /*1ed0*/  VOTEU.ANY UP0, P1 ;  /* 0x0000000000ff7886 */ /* 0x000fe20000800100 */
[----:B------:R-:W-:Y:S01]  /*1ee0*/  USHF.L.U32 UR6, UR4, 0x1f, URZ ;  /* 0x0000001f04067899 */ /* 0x000fe200080006ff */
[----:B------:R3:W-:Y:S01]  /*1ef0*/  @!P3 SYNCS.ARRIVE.TRANS64 RZ, [UR29+0x10000], R2 ;  /* 0x01000002ffffb9a7 */ /* 0x0007e2000800001d */
[----:B------:R5:W-:Y:S06]  /*1f00*/  MEMBAR.ALL.CTA ;  /* 0x0000000000007992 */ /* 0x000bec0000008000 */
[----:B-----5:R-:W5:Y:S01]  /*1f10*/  FENCE.VIEW.ASYNC.S ;  /* 0x00000000000073c6 */ /* 0x020f620000000000 */
[----:B------:R-:W-:Y:S01]  /*1f20*/  @UP0 UIADD3 UR13, UPT, UPT, UR29, 0x10000, URZ ;  /* 0x000100001d0d0890 */ /* 0x000fe2000fffe0ff */
[----:B-----5:R-:W-:Y:S01]  /*1f30*/  VOTEU.ANY UP0, P1 ;  /* 0x0000000000ff7886 */ /* 0x020fe20000800100 */
[----:B------:R-:W-:Y:S01]  /*1f40*/  VOTEU.ANY UP1, P0 ;  /* 0x0000000000ff7886 */ /* 0x000fe20000020100 */
[----:B---3--:R-:W-:-:S04]  /*1f50*/  IMAD.U32 R2, RZ, RZ, UR6 ;  /* 0x00000006ff027e24 */ /* 0x008fc8000f8e00ff */
[----:B------:R-:W-:Y:S01]  /*1f60*/  @UP1 UIADD3 UR25, UPT, UPT, UR29, 0x10000, URZ ;  /* 0x000100001d191890 */ /* 0x000fe2000fffe0ff */
[----:B------:R-:W-:Y:S01]  /*1f70*/  VOTEU.ANY UP1, P0 ;  /* 0x0000000000ff7886 */ /* 0x000fe20000020100 */
[----:B------:R-:W-:Y:S06]  /*1f80*/  BAR.SYNC.DEFER_BLOCKING 0x0 ;  /* 0x0000000000007b1d */ /* 0x000fec0000010000 */
[----:B------:R3:W-:Y:S01]  /*1f90*/  @UP0 UTMALDG.2D [UR12], [UR20] ;  /* 0x0000000c140005b4 */ /* 0x0007e20008008000 */
[----:B------:R-:W-:Y:S01]  /*1fa0*/  UISETP.NE.U32.AND UP0, UPT, UR18, URZ, UPT ;  /* 0x000000ff1200728c */ /* 0x000fe2000bf05070 */
[----:B------:R-:W-:Y:S06]  /*1fb0*/  BAR.SYNC.DEFER_BLOCKING 0x0 ;  /* 0x0000000000007b1d */ /* 0x000fec0000010000 */
[----:B------:R3:W-:Y:S02]  /*1fc0*/  @UP1 UTMALDG.2D [UR24], [UR22] ;  /* 0x00000018160015b4 */ /* 0x0007e40008008000 */
[----:B------:R-:W-:Y:S06]  /*1fd0*/  BAR.SYNC.DEFER_BLOCKING 0x0 ;  /* 0x0000000000007b1d */ /* 0x000fec0000010000 */
[----:B------:R-:W5:Y:S02]  /*1fe0*/  SYNCS.PHASECHK.TRANS64.TRYWAIT P0, [UR29+0x10000], R2 ;  /* 0x01000002ff0075a7 */ /* 0x000f64000800111d */
[----:B---3-5:R-:W-:Y:S05]  /*1ff0*/  @!P0 BRA `(.L_x_59) ;  /* 0x0000000c008c8947 */ /* 0x028fea0003800000 */
.L_x_72:
[----:B------:R-:W-:Y:S05]  /*2000*/  BRA.U UP0, `(.L_x_60) ;  /* 0x0000000100887547 */ /* 0x000fea000b800000 */
[----:B------:R-:W-:Y:S02]  /*2010*/  USHF.R.U32.HI UR10, URZ, 0x4, UR12 ;  /* 0x00000004ff0a7899 */ /* 0x000fe4000801160c */
[----:B------:R-:W-:Y:S02]  /*2020*/  USHF.R.U32.HI UR7, URZ, 0x4, UR5 ;  /* 0x00000004ff077899 */ /* 0x000fe40008011605 */
[----:B------:R-:W-:Y:S02]  /*2030*/  USGXT.U32 UR10, UR10, 0xe ;  /* 0x0000000e0a0a789a */ /* 0x000fe40008000000 */
[----:B------:R-:W-:Y:S02]  /*2040*/  USGXT.U32 UR7, UR7, 0xe ;  /* 0x0000000e0707789a */ /* 0x000fe40008000000 */
[----:B------:R-:W-:Y:S02]  /*2050*/  UIADD3 UR12, UP0, UPT, UR10, 0x2, URZ ;  /* 0x000000020a0c7890 */ /* 0x000fe4000ff1e0ff */
[----:B------:R-:W-:Y:S01]  /*2060*/  UIADD3 UR24, UP1, UPT, UR7, 0x2000080, URZ ;  /* 0x0200008007187890 */ /* 0x000fe2000ff3e0ff */
[----:B------:R-:W-:Y:S01]  /*2070*/  UMOV UR5, URZ ;  /* 0x000000ff00057c82 */ /* 0x000fe20008000000 */
[----:B------:R-:W-:Y:S01]  /*2080*/  UMOV UR6, URZ ;  /* 0x000000ff00067c82 */ /* 0x000fe20008000000 */
[----:B------:R-:W-:-:S02]  /*2090*/  UIADD3.X UR13, UPT, UPT, UR5, 0x40004040, URZ, UP0, !UPT ;  /* 0x40004040050d7890 */ /* 0x000fc400087fe4ff */
[----:B------:R-:W-:Y:S02]  /*20a0*/  UIADD3.X UR25, UPT, UPT, UR6, 0x40004040, URZ, UP1, !UPT ;  /* 0x4000404006197890 */ /* 0x000fe40008ffe4ff */
[----:B------:R-:W-:Y:S02]  /*20b0*/  UIADD3 UR26, UP0, UPT, UR12, 0x2, URZ ;  /* 0x000000020c1a7890 */ /* 0x000fe4000ff1e0ff */
[----:B------:R-:W-:Y:S02]  /*20c0*/  UIADD3 UR30, UP1, UPT, UR24, 0x80, URZ ;  /* 0x00000080181e7890 */ /* 0x000fe4000ff3e0ff */
[----:B------:R-:W-:Y:S02]  /*20d0*/  UIADD3 UR32, UP2, UPT, UR12, 0x4, URZ ;  /* 0x000000040c207890 */ /* 0x000fe4000ff5e0ff */
[----:B------:R-:W-:Y:S02]  /*20e0*/  UIADD3 UR34, UP3, UPT, UR24, 0x100, URZ ;  /* 0x0000010018227890 */ /* 0x000fe4000ff7e0ff */
[----:B------:R-:W-:-:S02]  /*20f0*/  ULOP3.LUT UR6, UR7, 0x2000000, URZ, 0xfc, !UPT ;  /* 0x0200000007067892 */ /* 0x000fc4000f8efcff */
[----:B------:R-:W-:Y:S02]  /*2100*/  UIADD3.X UR27, UPT, UPT, UR13, URZ, URZ, UP0, !UPT ;  /* 0x000000ff0d1b7290 */ /* 0x000fe400087fe4ff */
[----:B------:R-:W-:Y:S02]  /*2110*/  UIADD3.X UR31, UPT, UPT, UR25, URZ, URZ, UP1, !UPT ;  /* 0x000000ff191f7290 */ /* 0x000fe40008ffe4ff */
[----:B------:R-:W-:Y:S02]  /*2120*/  UIADD3.X UR33, UPT, UPT, UR13, URZ, URZ, UP2, !UPT ;  /* 0x000000ff0d217290 */ /* 0x000fe400097fe4ff */
[----:B------:R-:W-:Y:S01]  /*2130*/  UIADD3.X UR35, UPT, UPT, UR25, URZ, URZ, UP3, !UPT ;  /* 0x000000ff19237290 */ /* 0x000fe20009ffe4ff */
[----:B------:R-:W-:Y:S01]  /*2140*/  UMOV UR36, 0x0 ;  /* 0x0000000000247882 */ /* 0x000fe20000000000 */
[----:B------:R-:W-:Y:S01]  /*2150*/  UMOV UR37, 0x8210010 ;  /* 0x0821001000257882 */ /* 0x000fe20000000000 */
[----:B------:R-:W-:Y:S01]  /*2160*/  UMOV UR11, 0x40004040 ;  /* 0x40004040000b7882 */ /* 0x000fe20000000000 */
[----:B------:R-:W-:Y:S01]  /*2170*/  UMOV UR7, 0x40004040 ;  /* 0x4000404000077882 */ /* 0x000fe20000000000 */
[----:B------:R-:W-:Y:S01]  /*2180*/  UMOV UR38, 0x0 ;  /* 0x0000000000267882 */ /* 0x000fe20000000000 */
[----:B------:R-:W-:Y:S01]  /*2190*/  UMOV UR39, 0x8210010 ;  /* 0x0821001000277882 */ /* 0x000fe20000000000 */
[----:B------:R-:W-:Y:S01]  /*21a0*/  UMOV UR40, 0x0 ;  /* 0x0000000000287882 */ /* 0x000fe20000000000 */
[----:B------:R-:W-:Y:S01]  /*21b0*/  UMOV UR41, 0x8210010 ;  /* 0x0821001000297882 */ /* 0x000fe20000000000 */
[----:B------:R3:W-:Y:S01]  /*21c0*/  UTCHMMA gdesc[UR10], gdesc[UR6], tmem[UR28], tmem[UR36], idesc[UR37], UPT ;  /* 0x00ff24060a0075ea */ /* 0x0007e2000b80001c */
[----:B------:R-:W-:Y:S01]  /*21d0*/  UMOV UR42, 0x0 ;  /* 0x00000000002a7882 */ /* 0x000fe20000000000 */
[----:B------:R-:W-:Y:S01]  /*21e0*/  UMOV UR43, 0x8210010 ;  /* 0x08210010002b7882 */ /* 0x000fe20000000000 */
[----:B------:R3:W-:Y:S01]  /*21f0*/  UTCHMMA gdesc[UR12], gdesc[UR24], tmem[UR28], tmem[UR38], idesc[UR39], UPT ;  /* 0x00ff26180c0075ea */ /* 0x0007e2000b80001c */
[----:B------:R3:W-:Y:S01]  /*2200*/  UTCHMMA gdesc[UR26], gdesc[UR30], tmem[UR28], tmem[UR40], idesc[UR41], UPT ;  /* 0x00ff281e1a0075ea */ /* 0x0007e2000b80001c */
[----:B------:R3:W-:Y:S01]  /*2210*/  UTCHMMA gdesc[UR32], gdesc[UR34], tmem[UR28], tmem[UR42], idesc[UR43], UPT ;  /* 0x00ff2a22200075ea */ /* 0x0007e2000b80001c */
[----:B------:R-:W-:Y:S01]  /*2220*/  NOP ;  /* 0x0000000000007918 */ /* 0x000fe20000000000 */
.L_x_60:
[----:B------:R-:W-:Y:S01]  /*2230*/  ELECT P0, URZ, PT ;  /* 0x0000000000ff782f */ /* 0x000fe20003800000 */
[----:B---3--:R-:W-:-:S03]  /*2240*/  UIADD3 UR6, UPT, UPT, UR29, 0x10010, URZ ;  /* 0x000100101d067890 */ /* 0x008fc6000fffe0ff */
[----:B------:R-:W-:Y:S01]  /*2250*/  ISETP.LT.U32.AND P0, PT, R132, 0x20, P0 ;  /* 0x000000208400780c */ /* 0x000fe20000701070 */
[----:B------:R-:W-:-:S12]  /*2260*/  UMOV UR7, URZ ;  /* 0x000000ff00077c82 */ /* 0x000fd80008000000 */
[----:B------:R-:W-:Y:S01]  /*2270*/  VOTEU.ANY UP0, P0 ;  /* 0x0000000000ff7886 */ /* 0x000fe20000000100 */
[----:B------:R-:W-:-:S04]  /*2280*/  VOTEU.ANY UP1, P0 ;  /* 0x0000000000ff7886 */ /* 0x000fc80000020100 */
[----:B------:R-:W-:Y:S02]  /*2290*/  @UP0 UMOV UR6, UR6 ;  /* 0x0000000600060c82 */ /* 0x000fe40008000000 */
[----:B------:R3:W-:Y:S01]  /*22a0*/  @UP1 UTCBAR [UR6], URZ ;  /* 0x000000ff060013e9 */ /* 0x0007e200080000ff */
[----:B------:R-:W-:Y:S06]  /*22b0*/  BAR.SYNC.DEFER_BLOCKING 0x0 ;  /* 0x0000000000007b1d */ /* 0x000fec0000010000 */
[----:B------:R-:W5:Y:S02]  /*22c0*/  SYNCS.PHASECHK.TRANS64.TRYWAIT P0, [UR29+0x10010], R2 ;  /* 0x01001002ff0075a7 */ /* 0x000f64000800111d */
[----:B---3-5:R-:W-:Y:S05]  /*22d0*/  @!P0 BRA `(.L_x_61) ;  /* 0x0000000800e08947 */ /* 0x028fea0003800000 */
.L_x_73:
[----:B------:R-:W-:Y:S02]  /*22e0*/  UIADD3 UR9, UPT, UPT, UR9, 0x1, URZ ;  /* 0x0000000109097890 */ /* 0x000fe4000fffe0ff */
[----:B------:R-:W-:Y:S02]  /*22f0*/  UIADD3 UR14, UPT, UPT, UR14, 0x40, URZ ;  /* 0x000000400e0e7890 */ /* 0x000fe4000fffe0ff */
[----:B------:R-:W-:-:S04]  /*2300*/  UISETP.NE.U32.AND UP0, UPT, UR9, 0x2, UPT ;  /* 0x000000020900788c */ /* 0x000fc8000bf05070 */
[----:B------:R-:W-:Y:S02]  /*2310*/  USEL UR5, URZ, 0x1, UP0 ;  /* 0x00000001ff057887 */ /* 0x000fe40008000000 */
[----:B------:R-:W-:Y:S02]  /*2320*/  USEL UR9, UR9, URZ, UP0 ;  /* 0x000000ff09097287 */ /* 0x000fe40008000000 */
[----:B--2---:R-:W-:Y:S02]  /*2330*/  UISETP.GE.AND UP0, UPT, UR14, UR44, UPT ;  /* 0x0000002c0e00728c */ /* 0x004fe4000bf06270 */
[----:B------:R-:W-:-:S07]  /*2340*/  ULOP3.LUT UR4, UR4, UR5, URZ, 0x3c, !UPT ;  /* 0x0000000504047292 */ /* 0x000fce000f8e3cff */
[----:B------:R-:W-:Y:S05]  /*2350*/  BRA.U !UP0, `(.L_x_62) ;  /* 0xfffffff908a87547 */ /* 0x000fea000b83ffff */
.L_x_55:
[----:B-----5:R-:W-:Y:S06]  /*2360*/  BAR.SYNC.DEFER_BLOCKING 0x0 ;  /* 0x0000000000007b1d */ /* 0x020fec0000010000 */
[----:B------:R-:W-:Y:S04]  /*2370*/  BSSY.RECONVERGENT B4, `(.L_x_63) ;  /* 0x0000004000047945 */ /* 0x000fe80003800200 */
[----:B------:R-:W-:Y:S05]  /*2380*/  @P3 BRA `(.L_x_64) ;  /* 0x0000000000083947 */ /* 0x000fea0003800000 */
[----:B------:R-:W2:Y:S02]  /*2390*/  SYNCS.CCTL.IV [UR8+0x10000] ;  /* 0x01000000ff0079b1 */ /* 0x000ea40008000008 */
[----:B--2---:R-:W2:Y:S02]  /*23a0*/  SYNCS.CCTL.IV [UR8+0x10010] ;  /* 0x01001000ff0079b1 */ /* 0x004ea40008000008 */
.L_x_64:
[----:B------:R-:W-:Y:S05]  /*23b0*/  BSYNC.RECONVERGENT B4 ;  /* 0x0000000000047941 */ /* 0x000fea0003800200 */
.L_x_63:
[----:B--2---:R-:W-:Y:S06]  /*23c0*/  BAR.SYNC.DEFER_BLOCKING 0x0 ;  /* 0x0000000000007b1d */ /* 0x004fec0000010000 */
[----:B------:R-:W-:Y:S04]  /*23d0*/  BSSY.RECONVERGENT B4, `(.L_x_65) ;  /* 0x0000004000047945 */ /* 0x000fe80003800200 */
[----:B------:R-:W-:Y:S05]  /*23e0*/  @P3 BRA `(.L_x_66) ;  /* 0x0000000000083947 */ /* 0x000fea0003800000 */
[----:B------:R-:W2:Y:S02]  /*23f0*/  SYNCS.CCTL.IV [UR8+0x10008] ;  /* 0x01000800ff0079b1 */ /* 0x000ea40008000008 */
[----:B--2---:R-:W2:Y:S02]  /*2400*/  SYNCS.CCTL.IV [UR8+0x10018] ;  /* 0x01001800ff0079b1 */ /* 0x004ea40008000008 */
.L_x_66:
[----:B------:R-:W-:Y:S05]  /*2410*/  BSYNC.RECONVERGENT B4 ;  /* 0x0000000000047941 */ /* 0x000fea0003800200 */
.L_x_65:
[----:B------:R-:W-:Y:S01]  /*2420*/  USHF.L.U32 UR4, UR18, 0x15, URZ ;  /* 0x0000001512047899 */ /* 0x000fe200080006ff */
[C---:B------:R-:W-:Y:S01]  /*2430*/  IMAD.SHL.U32 R2, R0.reuse, 0x80, RZ ;  /* 0x0000008000027824 */ /* 0x040fe200078e00ff */
[----:B------:R-:W-:Y:S01]  /*2440*/  ELECT P0, URZ, PT ;  /* 0x0000000000ff782f */ /* 0x000fe20003800000 */
[----:B------:R-:W-:Y:S01]  /*2450*/  IMAD.SHL.U32 R3, R0, 0x10, RZ ;  /* 0x0000001000037824 */ /* 0x000fe200078e00ff */
[----:B------:R-:W-:Y:S02]  /*2460*/  ULOP3.LUT UR4, UR4, 0x600000, URZ, 0xc0, !UPT ;  /* 0x0060000004047892 */ /* 0x000fe4000f8ec0ff */
[----:B------:R-:W-:Y:S01]  /*2470*/  LOP3.LUT R0, R2, 0x3f80, RZ, 0xc0, !PT ;  /* 0x00003f8002007812 */ /* 0x000fe200078ec0ff */
[----:B------:R-:W-:Y:S01]  /*2480*/  ULOP3.LUT UR18, UR18, 0x1, URZ, 0xc0, !UPT ;  /* 0x0000000112127892 */ /* 0x000fe2000f8ec0ff */
[----:B------:R-:W-:Y:S01]  /*2490*/  ISETP.LT.U32.AND P0, PT, R132, 0x40, P0 ;  /* 0x000000408400780c */ /* 0x000fe20000701070 */
[----:B------:R-:W-:Y:S01]  /*24a0*/  UIADD3 UR4, UPT, UPT, UR28, UR4, URZ ;  /* 0x000000041c047290 */ /* 0x000fe2000fffe0ff */
[----:B------:R-:W-:Y:S01]  /*24b0*/  LOP3.LUT R0, R0, 0x70, R3, 0xf8, !PT ;  /* 0x0000007000007812 */ /* 0x000fe200078ef803 */
[----:B------:R-:W-:Y:S01]  /*24c0*/  ULEA UR5, UR18, UR19, 0x6 ;  /* 0x0000001312057291 */ /* 0x000fe2000f8e30ff */
[----:B------:R-:W-:-:S02]  /*24d0*/  UMOV UR6, UR15 ;  /* 0x0000000f00067c82 */ /* 0x000fc40008000000 */
[C---:B------:R-:W-:Y:S02]  /*24e0*/  LOP3.LUT R2, R0.reuse, 0x10, RZ, 0x3c, !PT ;  /* 0x0000001000027812 */ /* 0x040fe400078e3cff */
[----:B------:R-:W-:Y:S02]  /*24f0*/  LOP3.LUT R3, R0, 0x20, RZ, 0x3c, !PT ;  /* 0x0000002000037812 */ /* 0x000fe400078e3cff */
[----:B----4-:R-:W3:Y:S01]  /*2500*/  LDTM.x128 R4, tmem[UR4] ;  /* 0x00000004000479ee */ /* 0x010ee200083c0000 */
[----:B------:R-:W-:Y:S01]  /*2510*/  NOP ;  /* 0x0000000000007918 */ /* 0x000fe20000000000 */
[----:B------:R-:W-:Y:S01]  /*2520*/  ULEA UR4, UR18, UR8, 0xe ;  /* 0x0000000812047291 */ /* 0x000fe2000f8e70ff */
[----:B---3--:R-:W-:Y:S01]  /*2530*/  VOTEU.ANY UP1, P0 ;  /* 0x0000000000ff7886 */ /* 0x008fe20000020100 */
[----:B------:R-:W-:Y:S01]  /*2540*/  VOTEU.ANY UP0, P0 ;  /* 0x0000000000ff7886 */ /* 0x000fe20000000100 */
[----:B------:R-:W-:Y:S02]  /*2550*/  F2FP.F16.F32.PACK_AB R4, R5, R4 ;  /* 0x000000040504723e */ /* 0x000fe400000000ff */
[----:B------:R-:W-:-:S02]  /*2560*/  F2FP.F16.F32.PACK_AB R68, R69, R68 ;  /* 0x000000444544723e */ /* 0x000fc400000000ff */
[----:B------:R-:W-:Y:S02]  /*2570*/  F2FP.F16.F32.PACK_AB R5, R7, R6 ;  /* 0x000000060705723e */ /* 0x000fe400000000ff */
[----:B------:R-:W-:Y:S02]  /*2580*/  F2FP.F16.F32.PACK_AB R12, R13, R12 ;  /* 0x0000000c0d0c723e */ /* 0x000fe400000000ff */
[----:B------:R-:W-:Y:S02]  /*2590*/  F2FP.F16.F32.PACK_AB R69, R71, R70 ;  /* 0x000000464745723e */ /* 0x000fe400000000ff */
[----:B------:R-:W-:Y:S02]  /*25a0*/  F2FP.F16.F32.PACK_AB R76, R77, R76 ;  /* 0x0000004c4d4c723e */ /* 0x000fe400000000ff */
[----:B------:R-:W-:Y:S02]  /*25b0*/  F2FP.F16.F32.PACK_AB R6, R9, R8 ;  /* 0x000000080906723e */ /* 0x000fe400000000ff */
[----:B------:R-:W-:-:S02]  /*25c0*/  F2FP.F16.F32.PACK_AB R7, R11, R10 ;  /* 0x0000000a0b07723e */ /* 0x000fc400000000ff */
[----:B------:R-:W-:Y:S02]  /*25d0*/  F2FP.F16.F32.PACK_AB R13, R15, R14 ;  /* 0x0000000e0f0d723e */ /* 0x000fe400000000ff */
[----:B------:R-:W-:Y:S01]  /*25e0*/  F2FP.F16.F32.PACK_AB R20, R21, R20 ;  /* 0x000000141514723e */ /* 0x000fe200000000ff */
[----:B--2---:R2:W-:Y:S01]  /*25f0*/  STS.128 [R0+UR8], R4 ;  /* 0x0000000400007988 */ /* 0x0045e20008000c08 */
[----:B------:R-:W-:Y:S02]  /*2600*/  F2FP.F16.F32.PACK_AB R70, R73, R72 ;  /* 0x000000484946723e */ /* 0x000fe400000000ff */
[----:B------:R-:W-:Y:S02]  /*2610*/  F2FP.F16.F32.PACK_AB R71, R75, R74 ;  /* 0x0000004a4b47723e */ /* 0x000fe400000000ff */
[----:B------:R-:W-:Y:S02]  /*2620*/  F2FP.F16.F32.PACK_AB R77, R79, R78 ;  /* 0x0000004e4f4d723e */ /* 0x000fe400000000ff */
[----:B------:R-:W-:Y:S01]  /*2630*/  F2FP.F16.F32.PACK_AB R84, R85, R84 ;  /* 0x000000545554723e */ /* 0x000fe200000000ff */
[----:B------:R3:W-:Y:S01]  /*2640*/  STS.128 [R0+UR8+0x4000], R68 ;  /* 0x0040004400007988 */ /* 0x0007e20008000c08 */
[----:B------:R-:W-:-:S02]  /*2650*/  F2FP.F16.F32.PACK_AB R14, R17, R16 ;  /* 0x00000010110e723e */ /* 0x000fc400000000ff */
[----:B------:R-:W-:Y:S02]  /*2660*/  F2FP.F16.F32.PACK_AB R15, R19, R18 ;  /* 0x00000012130f723e */ /* 0x000fe400000000ff */
[----:B------:R-:W-:Y:S02]  /*2670*/  F2FP.F16.F32.PACK_AB R21, R23, R22 ;  /* 0x000000161715723e */ /* 0x000fe400000000ff */
[----:B------:R-:W-:Y:S01]  /*2680*/  F2FP.F16.F32.PACK_AB R28, R29, R28 ;  /* 0x0000001c1d1c723e */ /* 0x000fe200000000ff */
[----:B------:R4:W-:Y:S01]  /*2690*/  STS.128 [R2+UR8], R12 ;  /* 0x0000000c02007988 */ /* 0x0009e20008000c08 */
[----:B------:R-:W-:Y:S02]  /*26a0*/  F2FP.F16.F32.PACK_AB R78, R81, R80 ;  /* 0x00000050514e723e */ /* 0x000fe400000000ff */
[----:B------:R-:W-:Y:S02]  /*26b0*/  F2FP.F16.F32.PACK_AB R79, R83, R82 ;  /* 0x00000052534f723e */ /* 0x000fe400000000ff */
[----:B------:R-:W-:-:S02]  /*26c0*/  F2FP.F16.F32.PACK_AB R85, R87, R86 ;  /* 0x000000565755723e */ /* 0x000fc400000000ff */
[----:B------:R-:W-:Y:S01]  /*26d0*/  F2FP.F16.F32.PACK_AB R92, R93, R92 ;  /* 0x0000005c5d5c723e */ /* 0x000fe200000000ff */
[----:B------:R4:W-:Y:S01]  /*26e0*/  STS.128 [R2+UR8+0x4000], R76 ;  /* 0x0040004c02007988 */ /* 0x0009e20008000c08 */
[----:B------:R-:W-:Y:S02]  /*26f0*/  F2FP.F16.F32.PACK_AB R22, R25, R24 ;  /* 0x000000181916723e */ /* 0x000fe400000000ff */
[----:B------:R-:W-:Y:S02]  /*2700*/  F2FP.F16.F32.PACK_AB R23, R27, R26 ;  /* 0x0000001a1b17723e */ /* 0x000fe400000000ff */
[----:B------:R-:W-:Y:S02]  /*2710*/  F2FP.F16.F32.PACK_AB R29, R31, R30 ;  /* 0x0000001e1f1d723e */ /* 0x000fe400000000ff */
[----:B------:R-:W-:Y:S01]  /*2720*/  F2FP.F16.F32.PACK_AB R36, R37, R36 ;  /* 0x000000242524723e */ /* 0x000fe200000000ff */
[----:B------:R4:W-:Y:S01]  /*2730*/  STS.128 [R3+UR8], R20 ;  /* 0x0000001403007988 */ /* 0x0009e20008000c08 */
[----:B------:R-:W-:-:S02]  /*2740*/  F2FP.F16.F32.PACK_AB R86, R89, R88 ;  /* 0x000000585956723e */ /* 0x000fc400000000ff */
[----:B------:R-:W-:Y:S02]  /*2750*/  F2FP.F16.F32.PACK_AB R87, R91, R90 ;  /* 0x0000005a5b57723e */ /* 0x000fe400000000ff */
[----:B------:R-:W-:Y:S02]  /*2760*/  F2FP.F16.F32.PACK_AB R93, R95, R94 ;  /* 0x0000005e5f5d723e */ /* 0x000fe400000000ff */
[----:B------:R-:W-:Y:S01]  /*2770*/  F2FP.F16.F32.PACK_AB R100, R101, R100 ;  /* 0x000000646564723e */ /* 0x000fe200000000ff */
[----:B------:R4:W-:Y:S01]  /*2780*/  STS.128 [R3+UR8+0x4000], R84 ;  /* 0x0040005403007988 */ /* 0x0009e20008000c08 */
[----:B------:R-:W-:Y:S02]  /*2790*/  F2FP.F16.F32.PACK_AB R30, R33, R32 ;  /* 0x00000020211e723e */ /* 0x000fe400000000ff */
[----:B------:R-:W-:Y:S02]  /*27a0*/  F2FP.F16.F32.PACK_AB R31, R35, R34 ;  /* 0x00000022231f723e */ /* 0x000fe400000000ff */
[----:B------:R-:W-:-:S02]  /*27b0*/  F2FP.F16.F32.PACK_AB R37, R39, R38 ;  /* 0x000000262725723e */ /* 0x000fc400000000ff */
[----:B------:R-:W-:Y:S02]  /*27c0*/  F2FP.F16.F32.PACK_AB R44, R45, R44 ;  /* 0x0000002c2d2c723e */ /* 0x000fe400000000ff */
[----:B------:R-:W-:Y:S02]  /*27d0*/  F2FP.F16.F32.PACK_AB R94, R97, R96 ;  /* 0x00000060615e723e */ /* 0x000fe400000000ff */
[----:B------:R-:W-:Y:S02]  /*27e0*/  F2FP.F16.F32.PACK_AB R95, R99, R98 ;  /* 0x00000062635f723e */ /* 0x000fe400000000ff */
[----:B------:R-:W-:Y:S02]  /*27f0*/  F2FP.F16.F32.PACK_AB R101, R103, R102 ;  /* 0x000000666765723e */ /* 0x000fe400000000ff */
[----:B------:R-:W-:Y:S02]  /*2800*/  F2FP.F16.F32.PACK_AB R108, R109, R108 ;  /* 0x0000006c6d6c723e */ /* 0x000fe400000000ff */
[----:B------:R-:W-:-:S02]  /*2810*/  LOP3.LUT R8, R0, 0x30, RZ, 0x3c, !PT ;  /* 0x0000003000087812 */ /* 0x000fc400078e3cff */
[----:B------:R-:W-:Y:S02]  /*2820*/  F2FP.F16.F32.PACK_AB R38, R41, R40 ;  /* 0x000000282926723e */ /* 0x000fe400000000ff */
[----:B------:R-:W-:Y:S01]  /*2830*/  F2FP.F16.F32.PACK_AB R39, R43, R42 ;  /* 0x0000002a2b27723e */ /* 0x000fe200000000ff */
[----:B------:R4:W-:Y:S01]  /*2840*/  STS.128 [R8+UR8], R28 ;  /* 0x0000001c08007988 */ /* 0x0009e20008000c08 */
[----:B------:R-:W-:Y:S02]  /*2850*/  F2FP.F16.F32.PACK_AB R45, R47, R46 ;  /* 0x0000002e2f2d723e */ /* 0x000fe400000000ff */
[----:B------:R-:W-:Y:S01]  /*2860*/  F2FP.F16.F32.PACK_AB R52, R53, R52 ;  /* 0x000000343534723e */ /* 0x000fe200000000ff */
[----:B------:R4:W-:Y:S01]  /*2870*/  STS.128 [R8+UR8+0x4000], R92 ;  /* 0x0040005c08007988 */ /* 0x0009e20008000c08 */
[----:B------:R-:W-:Y:S02]  /*2880*/  F2FP.F16.F32.PACK_AB R102, R105, R104 ;  /* 0x000000686966723e */ /* 0x000fe400000000ff */
[----:B------:R-:W-:-:S02]  /*2890*/  F2FP.F16.F32.PACK_AB R103, R107, R106 ;  /* 0x0000006a6b67723e */ /* 0x000fc400000000ff */
[----:B------:R-:W-:Y:S02]  /*28a0*/  F2FP.F16.F32.PACK_AB R109, R111, R110 ;  /* 0x0000006e6f6d723e */ /* 0x000fe400000000ff */
[----:B------:R-:W-:Y:S02]  /*28b0*/  F2FP.F16.F32.PACK_AB R116, R117, R116 ;  /* 0x000000747574723e */ /* 0x000fe400000000ff */
[----:B------:R-:W-:Y:S02]  /*28c0*/  LOP3.LUT R9, R0, 0x40, RZ, 0x3c, !PT ;  /* 0x0000004000097812 */ /* 0x000fe400078e3cff */
[----:B------:R-:W-:Y:S02]  /*28d0*/  F2FP.F16.F32.PACK_AB R46, R49, R48 ;  /* 0x00000030312e723e */ /* 0x000fe400000000ff */
[----:B------:R-:W-:Y:S01]  /*28e0*/  F2FP.F16.F32.PACK_AB R47, R51, R50 ;  /* 0x00000032332f723e */ /* 0x000fe200000000ff */
[----:B------:R4:W-:Y:S01]  /*28f0*/  STS.128 [R9+UR8], R36 ;  /* 0x0000002409007988 */ /* 0x0009e20008000c08 */
[----:B------:R-:W-:-:S02]  /*2900*/  F2FP.F16.F32.PACK_AB R53, R55, R54 ;  /* 0x000000363735723e */ /* 0x000fc400000000ff */
[----:B------:R-:W-:Y:S01]  /*2910*/  F2FP.F16.F32.PACK_AB R60, R61, R60 ;  /* 0x0000003c3d3c723e */ /* 0x000fe200000000ff */
[----:B------:R4:W-:Y:S01]  /*2920*/  STS.128 [R9+UR8+0x4000], R100 ;  /* 0x0040006409007988 */ /* 0x0009e20008000c08 */
        /* <DEDUP_REMOVED lines=13> */
[C---:B--2---:R-:W-:Y:S02]  /*2a00*/  LOP3.LUT R4, R0.reuse, 0x60, RZ, 0x3c, !PT ;  /* 0x0000006000047812 */ /* 0x044fe400078e3cff */
[----:B------:R-:W-:Y:S02]  /*2a10*/  F2FP.F16.F32.PACK_AB R62, R65, R64 ;  /* 0x00000040413e723e */ /* 0x000fe400000000ff */
[----:B------:R-:W-:Y:S01]  /*2a20*/  F2FP.F16.F32.PACK_AB R63, R67, R66 ;  /* 0x00000042433f723e */ /* 0x000fe200000000ff */
[----:B------:R4:W-:Y:S01]  /*2a30*/  STS.128 [R4+UR8], R52 ;  /* 0x0000003404007988 */ /* 0x0009e20008000c08 */
[----:B------:R-:W-:Y:S02]  /*2a40*/  F2FP.F16.F32.PACK_AB R126, R129, R128 ;  /* 0x00000080817e723e */ /* 0x000fe400000000ff */
[----:B------:R-:W-:Y:S01]  /*2a50*/  F2FP.F16.F32.PACK_AB R127, R131, R130 ;  /* 0x00000082837f723e */ /* 0x000fe200000000ff */
[----:B------:R4:W-:Y:S01]  /*2a60*/  STS.128 [R4+UR8+0x4000], R116 ;  /* 0x0040007404007988 */ /* 0x0009e20008000c08 */
[----:B---3--:R-:W-:-:S05]  /*2a70*/  LOP3.LUT R0, R0, 0x70, RZ, 0x3c, !PT ;  /* 0x0000007000007812 */ /* 0x008fca00078e3cff */
[----:B------:R4:W-:Y:S04]  /*2a80*/  STS.128 [R0+UR8], R60 ;  /* 0x0000003c00007988 */ /* 0x0009e80008000c08 */
[----:B------:R4:W-:Y:S01]  /*2a90*/  STS.128 [R0+UR8+0x4000], R124 ;  /* 0x0040007c00007988 */ /* 0x0009e20008000c08 */
[----:B------:R2:W-:Y:S06]  /*2aa0*/  MEMBAR.ALL.CTA ;  /* 0x0000000000007992 */ /* 0x0005ec0000008000 */
[----:B--2---:R-:W2:Y:S02]  /*2ab0*/  FENCE.VIEW.ASYNC.S ;  /* 0x00000000000073c6 */ /* 0x004ea40000000000 */
[----:B--2---:R-:W-:Y:S06]  /*2ac0*/  BAR.SYNC.DEFER_BLOCKING 0x0 ;  /* 0x0000000000007b1d */ /* 0x004fec0000010000 */
[----:B------:R4:W-:Y:S01]  /*2ad0*/  @UP1 UTMASTG.2D [UR4], [UR16] ;  /* 0x00000004100013b5 */ /* 0x0009e20008008000 */
[----:B------:R0:W-:Y:S01]  /*2ae0*/  UTMACMDFLUSH ;  /* 0x00000000000079b7 */ /* 0x0001e20000000000 */
[----:B------:R-:W-:-:S04]  /*2af0*/  DEPBAR.LE SB0, 0x0 ;  /* 0x000080000000791a */ /* 0x000fc80000000000 */
[----:B------:R-:W-:Y:S08]  /*2b00*/  BAR.SYNC.DEFER_BLOCKING 0x0 ;  /* 0x0000000000007b1d */ /* 0x000ff00000010000 */
[----:B------:R-:W-:Y:S06]  /*2b10*/  BAR.SYNC.DEFER_BLOCKING 0x0 ;  /* 0x0000000000007b1d */ /* 0x000fec0000010000 */
[----:B----4-:R-:W-:Y:S05]  /*2b20*/  @P2 BRA `(.L_x_67) ;  /* 0x0000000000a02947 */ /* 0x010fea0003800000 */
[----:B------:R-:W2:Y:S01]  /*2b30*/  S2UR UR5, SR_CgaCtaId ;  /* 0x00000000000579c3 */ /* 0x000ea20000008800 */
[----:B------:R-:W-:Y:S01]  /*2b40*/  NOP ;  /* 0x0000000000007918 */ /* 0x000fe20000000000 */
[----:B------:R-:W-:Y:S01]  /*2b50*/  UMOV UR4, 0x50 ;  /* 0x0000005000047882 */ /* 0x000fe20000000000 */
[----:B------:R-:W-:Y:S02]  /*2b60*/  IMAD.U32 R0, RZ, RZ, UR28 ;  /* 0x0000001cff007e24 */ /* 0x000fe4000f8e00ff */
[----:B------:R-:W-:Y:S02]  /*2b70*/  IMAD.MOV.U32 R3, RZ, RZ, 0xf ;  /* 0x0000000fff037424 */ /* 0x000fe400078e00ff */
[----:B------:R-:W-:Y:S01]  /*2b80*/  IMAD.MOV.U32 R7, RZ, RZ, 0x1 ;  /* 0x00000001ff077424 */ /* 0x000fe200078e00ff */
[----:B------:R-:W-:-:S04]  /*2b90*/  LOP3.LUT R0, R0, 0xffff, RZ, 0xc0, !PT ;  /* 0x0000ffff00007812 */ /* 0x000fc800078ec0ff */
[----:B------:R-:W-:-:S05]  /*2ba0*/  SHF.R.U32.HI R0, RZ, 0x5, R0 ;  /* 0x00000005ff007819 */ /* 0x000fca0000011600 */
[----:B------:R-:W-:Y:S01]  /*2bb0*/  VIADD R2, R0, 0x10 ;  /* 0x0000001000027836 */ /* 0x000fe20000000000 */
[----:B------:R-:W-:Y:S01]  /*2bc0*/  SHF.L.U32 R0, R3, R0, RZ ;  /* 0x0000000003007219 */ /* 0x000fe200000006ff */
[----:B--2---:R-:W-:-:S03]  /*2bd0*/  ULEA UR6, UR5, UR4, 0x18 ;  /* 0x0000000405067291 */ /* 0x004fc6000f8ec0ff */
[----:B------:R-:W-:-:S04]  /*2be0*/  SHF.L.U32 R3, R7, R2, RZ ;  /* 0x0000000207037219 */ /* 0x000fc800000006ff */
[----:B------:R-:W-:Y:S02]  /*2bf0*/  LOP3.LUT R0, R3, R0, RZ, 0xfc, !PT ;  /* 0x0000000003007212 */ /* 0x000fe400078efcff */
[----:B------:R-:W2:Y:S02]  /*2c00*/  LDS R5, [UR6] ;  /* 0x00000006ff057984 */ /* 0x000ea40008000800 */
[C---:B------:R-:W-:Y:S02]  /*2c10*/  LOP3.LUT R2, R0.reuse, 0xffff, RZ, 0xc0, !PT ;  /* 0x0000ffff00027812 */ /* 0x040fe400078ec0ff */
[----:B--2---:R-:W-:-:S04]  /*2c20*/  LOP3.LUT R3, R0, 0xffff, R5, 0x80, !PT ;  /* 0x0000ffff00037812 */ /* 0x004fc800078e8005 */
[----:B------:R-:W-:-:S13]  /*2c30*/  ISETP.NE.AND P0, PT, R3, R2, PT ;  /* 0x000000020300720c */ /* 0x000fda0003f05270 */
[----:B------:R-:W-:Y:S05]  /*2c40*/  @P0 BRA `(.L_x_68) ;  /* 0x0000000000500947 */ /* 0x000fea0003800000 */
[----:B------:R-:W-:Y:S02]  /*2c50*/  SHF.R.U32.HI R5, RZ, 0x10, R5 ;  /* 0x00000010ff057819 */ /* 0x000fe40000011605 */
[----:B------:R-:W-:-:S04]  /*2c60*/  SHF.R.U32.HI R2, RZ, 0x10, R0 ;  /* 0x00000010ff027819 */ /* 0x000fc80000011600 */
[----:B------:R-:W-:-:S04]  /*2c70*/  LOP3.LUT R5, R5, R2, RZ, 0xc0, !PT ;  /* 0x0000000205057212 */ /* 0x000fc800078ec0ff */
[----:B------:R-:W-:-:S13]  /*2c80*/  ISETP.NE.AND P0, PT, R5, R2, PT ;  /* 0x000000020500720c */ /* 0x000fda0003f05270 */
[----:B------:R-:W-:Y:S05]  /*2c90*/  @P0 BRA `(.L_x_69) ;  /* 0x0000000000300947 */ /* 0x000fea0003800000 */
[----:B------:R-:W-:Y:S01]  /*2ca0*/  R2UR UR4, R0 ;  /* 0x00000000000472ca */ /* 0x000fe200000e0000 */
[----:B------:R-:W-:Y:S01]  /*2cb0*/  VOTEU.ANY UR5, UPT, PT ;  /* 0x0000000000057886 */ /* 0x000fe200038e0100 */
[----:B------:R-:W2:Y:S01]  /*2cc0*/  S2R R0, SR_LANEID ;  /* 0x0000000000007919 */ /* 0x000ea20000000000 */
[----:B------:R-:W-:-:S10]  /*2cd0*/  UFLO.U32 UR5, UR5 ;  /* 0x00000005000572bd */ /* 0x000fd400080e0000 */
[----:B------:R-:W-:-:S06]  /*2ce0*/  ULOP3.LUT UR4, URZ, UR4, URZ, 0x33, !UPT ;  /* 0x00000004ff047292 */ /* 0x000fcc000f8e33ff */
[----:B------:R-:W-:-:S04]  /*2cf0*/  IMAD.U32 R2, RZ, RZ, UR4 ;  /* 0x00000004ff027e24 */ /* 0x000fc8000f8e00ff */
[----:B------:R-:W3:Y:S02]  /*2d00*/  REDUX UR7, R2 ;  /* 0x00000000020773c4 */ /* 0x000ee40000000000 */
[----:B------:R4:W-:Y:S01]  /*2d10*/  UTCATOMSWS.AND URZ, UR4 ;  /* 0x0000000400ff79e3 */ /* 0x0009e20008000000 */
[----:B--2---:R-:W-:Y:S01]  /*2d20*/  ISETP.EQ.U32.AND P0, PT, R0, UR5, PT ;  /* 0x0000000500007c0c */ /* 0x004fe2000bf02070 */
[----:B---3--:R-:W-:-:S12]  /*2d30*/  IMAD.U32 R0, RZ, RZ, UR7 ;  /* 0x00000007ff007e24 */ /* 0x008fd8000f8e00ff */
[----:B------:R4:W-:Y:S01]  /*2d40*/  @P0 ATOMS.AND RZ, [UR6], R0 ;  /* 0x00000000ffff098c */ /* 0x0009e2000a800006 */
[----:B------:R-:W-:Y:S05]  /*2d50*/  BRA `(.L_x_67) ;  /* 0x0000000000147947 */ /* 0x000fea0003800000 */
.L_x_69:
[----:B------:R-:W-:-:S07]  /*2d60*/  MOV R2, 0x2d80 ;  /* 0x00002d8000027802 */ /* 0x000fce0000000f00 */
[----:B-1----:R-:W-:Y:S05]  /*2d70*/  CALL.REL.NOINC `($__internal_0_$__cuda_sm10x_tcgen05_guardrail_trap_col_being_dealloced_not_returned_by_alloc) ;  /* 0x0000000000447944 */ /* 0x002fea0003c00000 */
[----:B------:R-:W-:Y:S05]  /*2d80*/  BRA `(.L_x_67) ;  /* 0x0000000000087947 */ /* 0x000fea0003800000 */
.L_x_68:
[----:B------:R-:W-:-:S07]  /*2d90*/  MOV R2, 0x2db0 ;  /* 0x00002db000027802 */ /* 0x000fce0000000f00 */
[----:B-1----:R-:W-:Y:S05]  /*2da0*/  CALL.REL.NOINC `($__internal_2_$__cuda_sm10x_tcgen05_guardrail_trap_unallocated_columns_being_dealloced) ;  /* 0x0000000000507944 */ /* 0x002fea0003c00000 */
.L_x_67:
[----:B------:R-:W-:Y:S01]  /*2db0*/  NOP ;  /* 0x0000000000007918 */ /* 0x000fe20000000000 */
[----:B----4-:R-:W-:Y:S05]  /*2dc0*/  EXIT ;  /* 0x000000000000794d */ /* 0x010fea0003800000 */
.L_x_56:
[----:B------:R-:W2:Y:S02]  /*2dd0*/  SYNCS.PHASECHK.TRANS64.TRYWAIT P0, [UR8+0x10000], RZ ;  /* 0x010000ffff0075a7 */ /* 0x000ea40008001108 */
[----:B--2---:R-:W-:Y:S05]  /*2de0*/  @!P0 BRA `(.L_x_56) ;  /* 0xfffffffc00f88947 */ /* 0x004fea000383ffff */
[----:B------:R-:W-:Y:S05]  /*2df0*/  BRA `(.L_x_70) ;  /* 0xffffffec00407947 */ /* 0x000fea000383ffff */
.L_x_58:
[----:B------:R-:W2:Y:S02]  /*2e00*/  SYNCS.PHASECHK.TRANS64.TRYWAIT P1, [UR8+0x10010], RZ ;  /* 0x010010ffff0075a7 */ /* 0x000ea40008021108 */
[----:B--2---:R-:W-:Y:S05]  /*2e10*/  @!P1 BRA `(.L_x_58) ;  /* 0xfffffffc00f89947 */ /* 0x004fea000383ffff */
[----:B------:R-:W-:Y:S05]  /*2e20*/  BRA `(.L_x_71) ;  /* 0xffffffec00e07947 */ /* 0x000fea000383ffff */
.L_x_59:
[----:B------:R-:W3:Y:S02]  /*2e30*/  SYNCS.PHASECHK.TRANS64.TRYWAIT P0, [UR29+0x10000], R2 ;  /* 0x01000002ff0075a7 */ /* 0x000ee4000800111d */
[----:B---3--:R-:W-:Y:S05]  /*2e40*/  @!P0 BRA `(.L_x_59) ;  /* 0xfffffffc00f88947 */ /* 0x008fea000383ffff */
[----:B------:R-:W-:Y:S05]  /*2e50*/  BRA `(.L_x_72) ;  /* 0xfffffff000687947 */ /* 0x000fea000383ffff */
.L_x_61:
[----:B------:R-:W3:Y:S02]  /*2e60*/  SYNCS.PHASECHK.TRANS64.TRYWAIT P0, [UR29+0x10010], R2 ;  /* 0x01001002ff0075a7 */ /* 0x000ee4000800111d */
[----:B---3--:R-:W-:Y:S05]  /*2e70*/  @!P0 BRA `(.L_x_61) ;  /* 0xfffffffc00f88947 */ /* 0x008fea000383ffff */
[----:B------:R-:W-:Y:S05]  /*2e80*/  BRA `(.L_x_73) ;  /* 0xfffffff400147947 */ /* 0x000fea000383ffff */
        .weak           $__internal_0_$__cuda_sm10x_tcgen05_guardrail_trap_col_being_dealloced_not_returned_by_alloc
        .type           $__internal_0_$__cuda_sm10x_tcgen05_guardrail_trap_col_being_dealloced_not_returned_by_alloc,@function
        .size           $__internal_0_$__cuda_sm10x_tcgen05_guardrail_trap_col_being_dealloced_not_returned_by_alloc,($__internal_1_$__cuda_sm10x_tcgen05_guardrail_trap_phase_invalid_during_alloc - $__internal_0_$__cuda_sm10x_tcgen05_guardrail_trap_col_being_dealloced_not_returned_by_alloc)
$__internal_0_$__cuda_sm10x_tcgen05_guardrail_trap_col_being_dealloced_not_returned_by_alloc:
[----:B------:R-:W-:Y:S05]  /*2e90*/  BPT.TRAP 0x1 ;  /* 0x000000040000795c */ /* 0x000fea0000300000 */
[----:B------:R-:W-:-:S04]  /*2ea0*/  IMAD.MOV.U32 R3, RZ, RZ, 0x0 ;  /* 0x00000000ff037424 */ /* 0x000fc800078e00ff */
[----:B------:R-:W-:Y:S05]  /*2eb0*/  RET.REL.NODEC R2 `(gluon_tcgen05) ;  /* 0xffffffd002507950 */ /* 0x000fea0003c3ffff */
        .weak           $__internal_1_$__cuda_sm10x_tcgen05_guardrail_trap_phase_invalid_during_alloc
        .type           $__internal_1_$__cuda_sm10x_tcgen05_guardrail_trap_phase_invalid_during_alloc,@function
        .size           $__internal_1_$__cuda_sm10x_tcgen05_guardrail_trap_phase_invalid_during_alloc,($__internal_2_$__cuda_sm10x_tcgen05_guardrail_trap_unallocated_columns_being_dealloced - $__internal_1_$__cuda_sm10x_tcgen05_guardrail_trap_phase_invalid_during_alloc)
$__internal_1_$__cuda_sm10x_tcgen05_guardrail_trap_phase_invalid_during_alloc:
[----:B------:R-:W-:Y:S05]  /*2ec0*/  BPT.TRAP 0x1 ;  /* 0x000000040000795c */ /* 0x000fea0000300000 */
[----:B------:R-:W-:-:S04]  /*2ed0*/  IMAD.MOV.U32 R3, RZ, RZ, 0x0 ;  /* 0x00000000ff037424 */ /* 0x000fc800078e00ff */
[----:B------:R-:W-:Y:S05]  /*2ee0*/  RET.REL.NODEC R2 `(gluon_tcgen05) ;  /* 0xffffffd002447950 */ /* 0x000fea0003c3ffff */
        .weak           $__internal_2_$__cuda_sm10x_tcgen05_guardrail_trap_unallocated_columns_being_dealloced
        .type           $__internal_2_$__cuda_sm10x_tcgen05_guardrail_trap_unallocated_columns_being_dealloced,@function
        .size           $__internal_2_$__cuda_sm10x_tcgen05_guardrail_trap_unallocated_columns_being_dealloced,(.L_x_77 - $__internal_2_$__cuda_sm10x_tcgen05_guardrail_trap_unallocated_columns_being_dealloced)
$__internal_2_$__cuda_sm10x_tcgen05_guardrail_trap_unallocated_columns_being_dealloced:
[----:B------:R-:W-:Y:S05]  /*2ef0*/  BPT.TRAP 0x1 ;  /* 0x000000040000795c */ /* 0x000fea0000300000 */
[----:B------:R-:W-:-:S04]  /*2f00*/  IMAD.MOV.U32 R3, RZ, RZ, 0x0 ;  /* 0x00000000ff037424 */ /* 0x000fc800078e00ff */
[----:B------:R-:W-:Y:S05]  /*2f10*/  RET.REL.NODEC R2 `(gluon_tcgen05) ;  /* 0xffffffd002387950 */ /* 0x000fea0003c3ffff */
.L_x_74:
[----:B------:R-:W-:-:S00]  /*2f20*/  BRA `(.L_x_74) ;  /* 0xfffffffc00fc7947 */ /* 0x000fc0000383ffff */
[----:B------:R-:W-:-:S00]  /*2f30*/  NOP ;  /* 0x0000000000007918 */ /* 0x000fc00000000000 */
        /* <DEDUP_REMOVED lines=12> */
.L_x_77:


//--------------------- .nv.shared.gluon_tcgen05  --------------------------
	.section	.nv.shared.gluon_tcgen05,"aw",@nobits
	.sectionflags	@""
	.align	16
	.zero		1024


//--------------------- .nv.shared.reserved.0     --------------------------
	.section	.nv.shared.reserved.0,"aw",@nobits
	.align	8
	.weak		__nv_reservedSMEM_offset_0_alias
	.size		__nv_reservedSMEM_offset_0_alias, 0, 64
	.other		__nv_reservedSMEM_offset_0_alias,@"STO_CUDA_RESERVED_SHARED STV_DEFAULT"
__nv_reservedSMEM_offset_0_alias:
	.zero		0
.nv.shared.reserved.0:
	.zero		64
	.weak		__nv_reservedSMEM_allocation_phase
	.type		__nv_reservedSMEM_allocation_phase,@object
	.size		__nv_reservedSMEM_allocation_phase,(.L_0 - __nv_reservedSMEM_allocation_phase)
__nv_reservedSMEM_allocation_phase:
	.zero		1
.L_0:
	.zero		7
	.weak		__nv_reservedSMEM_devtool_atexit_pc
	.type		__nv_reservedSMEM_devtool_atexit_pc,@object
	.size		__nv_reservedSMEM_devtool_atexit_pc,(__nv_reservedSMEM_allocation_mask - __nv_reservedSMEM_devtool_atexit_pc)
__nv_reservedSMEM_devtool_atexit_pc:
	.zero		8
	.weak		__nv_reservedSMEM_allocation_mask
	.type		__nv_reservedSMEM_allocation_mask,@object
	.size		__nv_reservedSMEM_allocation_mask,(.L_2 - __nv_reservedSMEM_allocation_mask)
__nv_reservedSMEM_allocation_mask:
	.zero		4
.L_2:


//--------------------- .nv.constant0.gluon_tcgen05 --------------------------
	.section	.nv.constant0.gluon_tcgen05,"a",@progbits
	.sectionflags	@""
	.align	4
.nv.constant0.gluon_tcgen05:
	.zero		976


//--------------------- SYMBOLS --------------------------

	.type		.nv.reservedSmem.offset0,@object
	.size		.nv.reservedSmem.offset0,0x4
	.type		.nv.reservedSmem.cap,@object
	.size		.nv.reservedSmem.cap,0x4
